// auto-generated by cutlass_sweep.gemm — config: {"arch": "sm_90", "cluster_m": 2, "cluster_n": 1, "dtype": "bf16", "dtype_b": "bf16", "layout": "nt", "stages": 0, "tile_k": 32, "tile_m": 64, "tile_n": 176}
#include "cutlass/cutlass.h"
#include "cutlass/gemm/collective/collective_builder.hpp"
#include "cutlass/gemm/device/gemm_universal_adapter.h"
#include "cutlass/gemm/kernel/gemm_universal.hpp"
#include "cutlass/epilogue/collective/collective_builder.hpp"

using ElemA = cutlass::bfloat16_t;
using ElemB = cutlass::bfloat16_t;
using ElemCD = cutlass::bfloat16_t;
using Acc  = float;
using TileShape    = cute::Shape<cute::_64, cute::_176, cute::_32>;
using ClusterShape = cute::Shape<cute::_2, cute::_1, cute::_1>;

using CollectiveEpilogue = typename cutlass::epilogue::collective::CollectiveBuilder<
    cutlass::arch::Sm90, cutlass::arch::OpClassTensorOp,
    TileShape, ClusterShape,
    cutlass::epilogue::collective::EpilogueTileAuto,
    Acc, Acc,
    ElemCD, cutlass::layout::RowMajor, 128 / cutlass::sizeof_bits<ElemCD>::value,
    ElemCD, cutlass::layout::RowMajor, 128 / cutlass::sizeof_bits<ElemCD>::value,
    cutlass::epilogue::collective::EpilogueScheduleAuto
  >::CollectiveOp;

using CollectiveMainloop = typename cutlass::gemm::collective::CollectiveBuilder<
    cutlass::arch::Sm90, cutlass::arch::OpClassTensorOp,
    ElemA, cutlass::layout::RowMajor, 128 / cutlass::sizeof_bits<ElemA>::value,
    ElemB, cutlass::layout::ColumnMajor, 128 / cutlass::sizeof_bits<ElemB>::value,
    Acc,
    TileShape, ClusterShape,
    cutlass::gemm::collective::StageCountAutoCarveout<static_cast<int>(sizeof(typename CollectiveEpilogue::SharedStorage))>,
    cutlass::gemm::collective::KernelScheduleAuto
  >::CollectiveOp;

using GemmKernel = cutlass::gemm::kernel::GemmUniversal<
    cute::Shape<int,int,int,int>,
    CollectiveMainloop,
    CollectiveEpilogue
>;
using Gemm = cutlass::gemm::device::GemmUniversalAdapter<GemmKernel>;

// Force the device kernel symbol into the cubin without needing a host main.
auto* _anchor = &cutlass::device_kernel<GemmKernel>;


// ===== COMPILED SASS (sm_90a) =====

	.target	sm_90a

	.elftype	@"ET_EXEC"


//--------------------- .note.nv.tkinfo           --------------------------
	.section	.note.nv.tkinfo,"",@"SHT_NOTE"
	.sectionflags	@"SHF_NOTE_NV_TKINFO"
	.tkinfo
        /*0018*/ 	.word	0x00000002
        /*0030*/ 	.string	""
        /*0030*/ 	.string	"ptxas"
        /*0030*/ 	.string	"Cuda compilation tools, release 13.0, V13.0.88"
        /*0030*/ 	.string	"Build cuda_13.0.r13.0/compiler.36424714_0"
        /*0030*/ 	.string	"-arch sm_90a -m 64 "



//--------------------- .note.nv.cuinfo           --------------------------
	.section	.note.nv.cuinfo,"",@"SHT_NOTE"
	.sectionflags	@"SHF_NOTE_NV_CUINFO"
        /*0018*/ 	.short	0x0002
        /*001a*/ 	.short	0x005a
        /*001c*/ 	.short	0x0082
	.zero		2


//--------------------- .nv.info                  --------------------------
	.section	.nv.info,"",@"SHT_CUDA_INFO"
	.align	4


	//----- nvinfo : EIATTR_REGCOUNT
	.align		4
        /*0000*/ 	.byte	0x04, 0x2f
        /*0002*/ 	.short	(.L_15 - .L_14)
	.align		4
.L_14:
        /*0004*/ 	.word	index@(_ZN7cutlass13device_kernelINS_4gemm6kernel13GemmUniversalIN4cute5tupleIJiiiiEEENS1_10collective13CollectiveMmaINS1_34MainloopSm90TmaGmmaWarpSpecializedILi15ENS5_IJNS4_1CILi2EEENSA_ILi1EEESC_EEENS1_32KernelTmaWarpSpecializedPingpongEEENS5_IJNSA_ILi64EEENSA_ILi176EEENSA_ILi32EEEEEENS_10bfloat16_tENS5_IJlSC_lEEESK_SL_NS4_8TiledMMAINS4_8MMA_AtomIJNS4_4SM904GMMA27MMA_64x16x16_F32BF16BF16_SSILNSP_5MajorE0ELSR_0ELNSP_7ScaleInE1ELSS_1EEEEEENS4_6LayoutINS5_IJSC_SC_SC_EEENS5_IJNSA_ILi0EEESX_SX_EEEEENS5_IJNS4_10UnderscoreES10_S10_EEEEENS4_13SM90_TMA_LOADENS4_14ComposedLayoutINS4_7SwizzleILi2ELi4ELi3EEENS4_18smem_ptr_flag_bitsILi16EEENSV_INS5_IJNSA_ILi8EEESI_EEENS5_IJSI_SC_EEEEEEEvNS4_8identityENS4_23SM90_TMA_LOAD_MULTICASTES1D_vS1E_EENS_8epilogue10collective6detail29Sm90TmaWarpSpecializedAdapterINS1I_15DefaultEpilogueISK_SL_SL_NS1H_6thread17LinearCombinationISK_Li1EffLNS1M_9ScaleType4KindE0ELNS_15FloatRoundStyleE2ESK_EENS1_15EpilogueDefaultEEEEEvvEEEEvNT_6ParamsE)
        /*0008*/ 	.word	0x000000a8


	//----- nvinfo : EIATTR_FRAME_SIZE
	.align		4
.L_15:
        /*000c*/ 	.byte	0x04, 0x11
        /*000e*/ 	.short	(.L_17 - .L_16)
	.align		4
.L_16:
        /*0010*/ 	.word	index@(_ZN7cutlass13device_kernelINS_4gemm6kernel13GemmUniversalIN4cute5tupleIJiiiiEEENS1_10collective13CollectiveMmaINS1_34MainloopSm90TmaGmmaWarpSpecializedILi15ENS5_IJNS4_1CILi2EEENSA_ILi1EEESC_EEENS1_32KernelTmaWarpSpecializedPingpongEEENS5_IJNSA_ILi64EEENSA_ILi176EEENSA_ILi32EEEEEENS_10bfloat16_tENS5_IJlSC_lEEESK_SL_NS4_8TiledMMAINS4_8MMA_AtomIJNS4_4SM904GMMA27MMA_64x16x16_F32BF16BF16_SSILNSP_5MajorE0ELSR_0ELNSP_7ScaleInE1ELSS_1EEEEEENS4_6LayoutINS5_IJSC_SC_SC_EEENS5_IJNSA_ILi0EEESX_SX_EEEEENS5_IJNS4_10UnderscoreES10_S10_EEEEENS4_13SM90_TMA_LOADENS4_14ComposedLayoutINS4_7SwizzleILi2ELi4ELi3EEENS4_18smem_ptr_flag_bitsILi16EEENSV_INS5_IJNSA_ILi8EEESI_EEENS5_IJSI_SC_EEEEEEEvNS4_8identityENS4_23SM90_TMA_LOAD_MULTICASTES1D_vS1E_EENS_8epilogue10collective6detail29Sm90TmaWarpSpecializedAdapterINS1I_15DefaultEpilogueISK_SL_SL_NS1H_6thread17LinearCombinationISK_Li1EffLNS1M_9ScaleType4KindE0ELNS_15FloatRoundStyleE2ESK_EENS1_15EpilogueDefaultEEEEEvvEEEEvNT_6ParamsE)
        /*0014*/ 	.word	0x00000008


	//----- nvinfo : EIATTR_MIN_STACK_SIZE
	.align		4
.L_17:
        /*0018*/ 	.byte	0x04, 0x12
        /*001a*/ 	.short	(.L_19 - .L_18)
	.align		4
.L_18:
        /*001c*/ 	.word	index@(_ZN7cutlass13device_kernelINS_4gemm6kernel13GemmUniversalIN4cute5tupleIJiiiiEEENS1_10collective13CollectiveMmaINS1_34MainloopSm90TmaGmmaWarpSpecializedILi15ENS5_IJNS4_1CILi2EEENSA_ILi1EEESC_EEENS1_32KernelTmaWarpSpecializedPingpongEEENS5_IJNSA_ILi64EEENSA_ILi176EEENSA_ILi32EEEEEENS_10bfloat16_tENS5_IJlSC_lEEESK_SL_NS4_8TiledMMAINS4_8MMA_AtomIJNS4_4SM904GMMA27MMA_64x16x16_F32BF16BF16_SSILNSP_5MajorE0ELSR_0ELNSP_7ScaleInE1ELSS_1EEEEEENS4_6LayoutINS5_IJSC_SC_SC_EEENS5_IJNSA_ILi0EEESX_SX_EEEEENS5_IJNS4_10UnderscoreES10_S10_EEEEENS4_13SM90_TMA_LOADENS4_14ComposedLayoutINS4_7SwizzleILi2ELi4ELi3EEENS4_18smem_ptr_flag_bitsILi16EEENSV_INS5_IJNSA_ILi8EEESI_EEENS5_IJSI_SC_EEEEEEEvNS4_8identityENS4_23SM90_TMA_LOAD_MULTICASTES1D_vS1E_EENS_8epilogue10collective6detail29Sm90TmaWarpSpecializedAdapterINS1I_15DefaultEpilogueISK_SL_SL_NS1H_6thread17LinearCombinationISK_Li1EffLNS1M_9ScaleType4KindE0ELNS_15FloatRoundStyleE2ESK_EENS1_15EpilogueDefaultEEEEEvvEEEEvNT_6ParamsE)
        /*0020*/ 	.word	0x00000008
.L_19:


//--------------------- .nv.compat                --------------------------
	.section	.nv.compat,"",@"SHT_CUDA_COMPAT_INFO"
	.align	4
        /*0000*/ 	.byte	0x02, 0x09, 0x01, 0x00, 0x02, 0x02, 0x04, 0x00, 0x02, 0x05, 0x05, 0x00, 0x03, 0x07, 0x01, 0x01
        /*0010*/ 	.byte	0x02, 0x03, 0x01, 0x00, 0x02, 0x06, 0x01, 0x00, 0x04, 0x0b, 0x08, 0x00, 0x00, 0x00, 0x00, 0x00
        /*0020*/ 	.byte	0x00, 0x00, 0x00, 0x00


//--------------------- .nv.info._ZN7cutlass13device_kernelINS_4gemm6kernel13GemmUniversalIN4cute5tupleIJiiiiEEENS1_10collective13CollectiveMmaINS1_34MainloopSm90TmaGmmaWarpSpecializedILi15ENS5_IJNS4_1CILi2EEENSA_ILi1EEESC_EEENS1_32KernelTmaWarpSpecializedPingpongEEENS5_IJNSA_ILi64EEENSA_ILi176EEENSA_ILi32EEEEEENS_10bfloat16_tENS5_IJlSC_lEEESK_SL_NS4_8TiledMMAINS4_8MMA_AtomIJNS4_4SM904GMMA27MMA_64x16x16_F32BF16BF16_SSILNSP_5MajorE0ELSR_0ELNSP_7ScaleInE1ELSS_1EEEEEENS4_6LayoutINS5_IJSC_SC_SC_EEENS5_IJNSA_ILi0EEESX_SX_EEEEENS5_IJNS4_10UnderscoreES10_S10_EEEEENS4_13SM90_TMA_LOADENS4_14ComposedLayoutINS4_7SwizzleILi2ELi4ELi3EEENS4_18smem_ptr_flag_bitsILi16EEENSV_INS5_IJNSA_ILi8EEESI_EEENS5_IJSI_SC_EEEEEEEvNS4_8identityENS4_23SM90_TMA_LOAD_MULTICASTES1D_vS1E_EENS_8epilogue10collective6detail29Sm90TmaWarpSpecializedAdapterINS1I_15DefaultEpilogueISK_SL_SL_NS1H_6thread17LinearCombinationISK_Li1EffLNS1M_9ScaleType4KindE0ELNS_15FloatRoundStyleE2ESK_EENS1_15EpilogueDefaultEEEEEvvEEEEvNT_6ParamsE --------------------------
	.section	.nv.info._ZN7cutlass13device_kernelINS_4gemm6kernel13GemmUniversalIN4cute5tupleIJiiiiEEENS1_10collective13CollectiveMmaINS1_34MainloopSm90TmaGmmaWarpSpecializedILi15ENS5_IJNS4_1CILi2EEENSA_ILi1EEESC_EEENS1_32KernelTmaWarpSpecializedPingpongEEENS5_IJNSA_ILi64EEENSA_ILi176EEENSA_ILi32EEEEEENS_10bfloat16_tENS5_IJlSC_lEEESK_SL_NS4_8TiledMMAINS4_8MMA_AtomIJNS4_4SM904GMMA27MMA_64x16x16_F32BF16BF16_SSILNSP_5MajorE0ELSR_0ELNSP_7ScaleInE1ELSS_1EEEEEENS4_6LayoutINS5_IJSC_SC_SC_EEENS5_IJNSA_ILi0EEESX_SX_EEEEENS5_IJNS4_10UnderscoreES10_S10_EEEEENS4_13SM90_TMA_LOADENS4_14ComposedLayoutINS4_7SwizzleILi2ELi4ELi3EEENS4_18smem_ptr_flag_bitsILi16EEENSV_INS5_IJNSA_ILi8EEESI_EEENS5_IJSI_SC_EEEEEEEvNS4_8identityENS4_23SM90_TMA_LOAD_MULTICASTES1D_vS1E_EENS_8epilogue10collective6detail29Sm90TmaWarpSpecializedAdapterINS1I_15DefaultEpilogueISK_SL_SL_NS1H_6thread17LinearCombinationISK_Li1EffLNS1M_9ScaleType4KindE0ELNS_15FloatRoundStyleE2ESK_EENS1_15EpilogueDefaultEEEEEvvEEEEvNT_6ParamsE,"",@"SHT_CUDA_INFO"
	.sectionflags	@""
	.align	4


	//----- nvinfo : EIATTR_CUDA_API_VERSION
	.align		4
        /*0000*/ 	.byte	0x04, 0x37
        /*0002*/ 	.short	(.L_21 - .L_20)
.L_20:
        /*0004*/ 	.word	0x00000082


	//----- nvinfo : EIATTR_KPARAM_INFO
	.align		4
.L_21:
        /*0008*/ 	.byte	0x04, 0x17
        /*000a*/ 	.short	(.L_23 - .L_22)
.L_22:
        /*000c*/ 	.word	0x00000000
        /*0010*/ 	.short	0x0000
        /*0012*/ 	.short	0x0070
        /*0014*/ 	.byte	0x00, 0xf0, 0x01, 0x10


	//----- nvinfo : EIATTR_SPARSE_MMA_MASK
	.align		4
.L_23:
        /*0018*/ 	.byte	0x03, 0x50
        /*001a*/ 	.short	0x0000


	//----- nvinfo : EIATTR_MAXREG_COUNT
	.align		4
        /*001c*/ 	.byte	0x03, 0x1b
        /*001e*/ 	.short	0x00a8


	//----- nvinfo : EIATTR_NUM_BARRIERS
	.align		4
        /*0020*/ 	.byte	0x02, 0x4c
        /*0022*/ 	.byte	0x01
	.zero		1


	//----- nvinfo : EIATTR_EXTERNS
	.align		4
        /*0024*/ 	.byte	0x04, 0x0f
        /*0026*/ 	.short	(.L_25 - .L_24)


	//   ....[0]....
	.align		4
.L_24:
        /*0028*/ 	.word	index@(__assertfail)


	//----- nvinfo : EIATTR_ANNOTATIONS
	.align		4
.L_25:
        /*002c*/ 	.byte	0x04, 0x55
        /*002e*/ 	.short	(.L_27 - .L_26)


	//   ....[0]....
.L_26:
        /*0030*/ 	.word	0x00000001
        /*0034*/ 	.byte	0x40, 0x0f, 0x00, 0x00, 0x01, 0x00, 0x00, 0x00, 0x80, 0x8e, 0x00, 0x00, 0x01, 0x00, 0x00, 0x00
        /*0044*/ 	.byte	0xf0, 0x9a, 0x00, 0x00


	//----- nvinfo : EIATTR_MERCURY_ISA_VERSION
	.align		4
.L_27:
        /*0048*/ 	.byte	0x03, 0x5f
        /*004a*/ 	.short	0x0101


	//----- nvinfo : EIATTR_INT_WARP_WIDE_INSTR_OFFSETS
	.align		4
        /*004c*/ 	.byte	0x04, 0x31
        /*004e*/ 	.short	(.L_29 - .L_28)


	//   ....[0]....
.L_28:
        /*0050*/ 	.word	0x000006c0


	//   ....[1]....
        /*0054*/ 	.word	0x000006f0


	//   ....[2]....
        /*0058*/ 	.word	0x00000730


	//   ....[3]....
        /*005c*/ 	.word	0x00000860


	//   ....[4]....
        /*0060*/ 	.word	0x00000870


	//   ....[5]....
        /*0064*/ 	.word	0x00000880


	//   ....[6]....
        /*0068*/ 	.word	0x00000920


	//   ....[7]....
        /*006c*/ 	.word	0x00000960


	//   ....[8]....
        /*0070*/ 	.word	0x00003010


	//----- nvinfo : EIATTR_COOP_GROUP_MASK_REGIDS
	.align		4
.L_29:
        /*0074*/ 	.byte	0x04, 0x29
        /*0076*/ 	.short	(.L_31 - .L_30)


	//   ....[0]....
.L_30:
        /*0078*/ 	.word	0xffffffff


	//   ....[1]....
        /*007c*/ 	.word	0xffffffff


	//   ....[2]....
        /*0080*/ 	.word	0xffffffff


	//   ....[3]....
        /*0084*/ 	.word	0xffffffff


	//   ....[4]....
        /*0088*/ 	.word	0xffffffff


	//   ....[5]....
        /*008c*/ 	.word	0xffffffff


	//   ....[6]....
        /*0090*/ 	.word	0xffffffff


	//----- nvinfo : EIATTR_COOP_GROUP_INSTR_OFFSETS
	.align		4
.L_31:
        /*0094*/ 	.byte	0x04, 0x28
        /*0096*/ 	.short	(.L_33 - .L_32)


	//   ....[0]....
.L_32:
        /*0098*/ 	.word	0x00000070


	//   ....[1]....
        /*009c*/ 	.word	0x00000080


	//   ....[2]....
        /*00a0*/ 	.word	0x00000140


	//   ....[3]....
        /*00a4*/ 	.word	0x00000480


	//   ....[4]....
        /*00a8*/ 	.word	0x000004c0


	//   ....[5]....
        /*00ac*/ 	.word	0x000008a0


	//   ....[6]....
        /*00b0*/ 	.word	0x00000ae0


	//----- nvinfo : EIATTR_REG_RECONFIG
	.align		4
.L_33:
        /*00b4*/ 	.byte	0x01, 0x54
	.zero		2


	//----- nvinfo : EIATTR_SYSCALL_OFFSETS
	.align		4
        /*00b8*/ 	.byte	0x04, 0x46
        /*00ba*/ 	.short	(.L_35 - .L_34)


	//   ....[0]....
.L_34:
        /*00bc*/ 	.word	0x00001970


	//----- nvinfo : EIATTR_MBARRIER_INSTR_OFFSETS
	.align		4
.L_35:
        /*00c0*/ 	.byte	0x04, 0x39
        /*00c2*/ 	.short	(.L_37 - .L_36)


	//   ....[0]....
.L_36:
        /*00c4*/ 	.word	0x00000280
        /*00c8*/ 	.word	0x000000ff
        /*00cc*/ 	.word	0x00000000
        /*00d0*/ 	.short	0x0100
        /*00d2*/ 	.byte	0x08
	.zero		1


	//   ....[1]....
        /*00d4*/ 	.word	0x00000290
        /*00d8*/ 	.word	0x000000ff
        /*00dc*/ 	.word	0x00000078
        /*00e0*/ 	.short	0x0100
        /*00e2*/ 	.byte	0x08
	.zero		1


	//   ....[2]....
        /*00e4*/ 	.word	0x000002a0
        /*00e8*/ 	.word	0x000000ff
        /*00ec*/ 	.word	0x00000008
        /*00f0*/ 	.short	0x0100
        /*00f2*/ 	.byte	0x08
	.zero		1


	//   ....[3]....
        /*00f4*/ 	.word	0x000002b0
        /*00f8*/ 	.word	0x000000ff
        /*00fc*/ 	.word	0x00000080
        /*0100*/ 	.short	0x0100
        /*0102*/ 	.byte	0x08
	.zero		1


	//   ....[4]....
        /*0104*/ 	.word	0x000002c0
        /*0108*/ 	.word	0x000000ff
        /*010c*/ 	.word	0x00000010
        /*0110*/ 	.short	0x0100
        /*0112*/ 	.byte	0x08
	.zero		1


	//   ....[5]....
        /*0114*/ 	.word	0x000002d0
        /*0118*/ 	.word	0x000000ff
        /*011c*/ 	.word	0x00000088
        /*0120*/ 	.short	0x0100
        /*0122*/ 	.byte	0x08
	.zero		1


	//   ....[6]....
        /*0124*/ 	.word	0x000002e0
        /*0128*/ 	.word	0x000000ff
        /*012c*/ 	.word	0x00000018
        /*0130*/ 	.short	0x0100
        /*0132*/ 	.byte	0x08
	.zero		1


	//   ....[7]....
        /*0134*/ 	.word	0x000002f0
        /*0138*/ 	.word	0x000000ff
        /*013c*/ 	.word	0x00000090
        /*0140*/ 	.short	0x0100
        /*0142*/ 	.byte	0x08
	.zero		1


	//   ....[8]....
        /*0144*/ 	.word	0x00000300
        /*0148*/ 	.word	0x000000ff
        /*014c*/ 	.word	0x00000020
        /*0150*/ 	.short	0x0100
        /*0152*/ 	.byte	0x08
	.zero		1


	//   ....[9]....
        /*0154*/ 	.word	0x00000310
        /*0158*/ 	.word	0x000000ff
        /*015c*/ 	.word	0x00000098
        /*0160*/ 	.short	0x0100
        /*0162*/ 	.byte	0x08
	.zero		1


	//   ....[10]....
        /*0164*/ 	.word	0x00000320
        /*0168*/ 	.word	0x000000ff
        /*016c*/ 	.word	0x00000028
        /*0170*/ 	.short	0x0100
        /*0172*/ 	.byte	0x08
	.zero		1


	//   ....[11]....
        /*0174*/ 	.word	0x00000330
        /*0178*/ 	.word	0x000000ff
        /*017c*/ 	.word	0x000000a0
        /*0180*/ 	.short	0x0100
        /*0182*/ 	.byte	0x08
	.zero		1


	//   ....[12]....
        /*0184*/ 	.word	0x00000340
        /*0188*/ 	.word	0x000000ff
        /*018c*/ 	.word	0x00000030
        /*0190*/ 	.short	0x0100
        /*0192*/ 	.byte	0x08
	.zero		1


	//   ....[13]....
        /*0194*/ 	.word	0x00000350
        /*0198*/ 	.word	0x000000ff
        /*019c*/ 	.word	0x000000a8
        /*01a0*/ 	.short	0x0100
        /*01a2*/ 	.byte	0x08
	.zero		1


	//   ....[14]....
        /*01a4*/ 	.word	0x00000360
        /*01a8*/ 	.word	0x000000ff
        /*01ac*/ 	.word	0x00000038
        /*01b0*/ 	.short	0x0100
        /*01b2*/ 	.byte	0x08
	.zero		1


	//   ....[15]....
        /*01b4*/ 	.word	0x00000370
        /*01b8*/ 	.word	0x000000ff
        /*01bc*/ 	.word	0x000000b0
        /*01c0*/ 	.short	0x0100
        /*01c2*/ 	.byte	0x08
	.zero		1


	//   ....[16]....
        /*01c4*/ 	.word	0x00000380
        /*01c8*/ 	.word	0x000000ff
        /*01cc*/ 	.word	0x00000040
        /*01d0*/ 	.short	0x0100
        /*01d2*/ 	.byte	0x08
	.zero		1


	//   ....[17]....
        /*01d4*/ 	.word	0x00000390
        /*01d8*/ 	.word	0x000000ff
        /*01dc*/ 	.word	0x000000b8
        /*01e0*/ 	.short	0x0100
        /*01e2*/ 	.byte	0x08
	.zero		1


	//   ....[18]....
        /*01e4*/ 	.word	0x000003a0
        /*01e8*/ 	.word	0x000000ff
        /*01ec*/ 	.word	0x00000048
        /*01f0*/ 	.short	0x0100
        /*01f2*/ 	.byte	0x08
	.zero		1


	//   ....[19]....
        /*01f4*/ 	.word	0x000003b0
        /*01f8*/ 	.word	0x000000ff
        /*01fc*/ 	.word	0x000000c0
        /*0200*/ 	.short	0x0100
        /*0202*/ 	.byte	0x08
	.zero		1


	//   ....[20]....
        /*0204*/ 	.word	0x000003c0
        /*0208*/ 	.word	0x000000ff
        /*020c*/ 	.word	0x00000050
        /*0210*/ 	.short	0x0100
        /*0212*/ 	.byte	0x08
	.zero		1


	//   ....[21]....
        /*0214*/ 	.word	0x000003d0
        /*0218*/ 	.word	0x000000ff
        /*021c*/ 	.word	0x000000c8
        /*0220*/ 	.short	0x0100
        /*0222*/ 	.byte	0x08
	.zero		1


	//   ....[22]....
        /*0224*/ 	.word	0x000003e0
        /*0228*/ 	.word	0x000000ff
        /*022c*/ 	.word	0x00000058
        /*0230*/ 	.short	0x0100
        /*0232*/ 	.byte	0x08
	.zero		1


	//   ....[23]....
        /*0234*/ 	.word	0x000003f0
        /*0238*/ 	.word	0x000000ff
        /*023c*/ 	.word	0x000000d0
        /*0240*/ 	.short	0x0100
        /*0242*/ 	.byte	0x08
	.zero		1


	//   ....[24]....
        /*0244*/ 	.word	0x00000400
        /*0248*/ 	.word	0x000000ff
        /*024c*/ 	.word	0x00000060
        /*0250*/ 	.short	0x0100
        /*0252*/ 	.byte	0x08
	.zero		1


	//   ....[25]....
        /*0254*/ 	.word	0x00000410
        /*0258*/ 	.word	0x000000ff
        /*025c*/ 	.word	0x000000d8
        /*0260*/ 	.short	0x0100
        /*0262*/ 	.byte	0x08
	.zero		1


	//   ....[26]....
        /*0264*/ 	.word	0x00000420
        /*0268*/ 	.word	0x000000ff
        /*026c*/ 	.word	0x00000068
        /*0270*/ 	.short	0x0100
        /*0272*/ 	.byte	0x08
	.zero		1


	//   ....[27]....
        /*0274*/ 	.word	0x00000430
        /*0278*/ 	.word	0x000000ff
        /*027c*/ 	.word	0x000000e0
        /*0280*/ 	.short	0x0100
        /*0282*/ 	.byte	0x08
	.zero		1


	//   ....[28]....
        /*0284*/ 	.word	0x00000440
        /*0288*/ 	.word	0x000000ff
        /*028c*/ 	.word	0x00000070
        /*0290*/ 	.short	0x0100
        /*0292*/ 	.byte	0x08
	.zero		1


	//   ....[29]....
        /*0294*/ 	.word	0x00000450
        /*0298*/ 	.word	0x000000ff
        /*029c*/ 	.word	0x000000e8
        /*02a0*/ 	.short	0x0100
        /*02a2*/ 	.byte	0x08
	.zero		1


	//   ....[30]....
        /*02a4*/ 	.word	0x00000990
        /*02a8*/ 	.word	0x000000ff
        /*02ac*/ 	.word	0x00000120
        /*02b0*/ 	.short	0x0100
        /*02b2*/ 	.byte	0x08
	.zero		1


	//   ....[31]....
        /*02b4*/ 	.word	0x00000a20
        /*02b8*/ 	.word	0x000000ff
        /*02bc*/ 	.word	0x00000128
        /*02c0*/ 	.short	0x0100
        /*02c2*/ 	.byte	0x08
	.zero		1


	//   ....[32]....
        /*02c4*/ 	.word	0x00000a60
        /*02c8*/ 	.word	0x000000ff
        /*02cc*/ 	.word	0x00000100
        /*02d0*/ 	.short	0x0100
        /*02d2*/ 	.byte	0x09
	.zero		1


	//   ....[33]....
        /*02d4*/ 	.word	0x00000a70
        /*02d8*/ 	.word	0x000000ff
        /*02dc*/ 	.word	0x00000108
        /*02e0*/ 	.short	0x0100
        /*02e2*/ 	.byte	0x09
	.zero		1


	//   ....[34]....
        /*02e4*/ 	.word	0x00000a80
        /*02e8*/ 	.word	0x000000ff
        /*02ec*/ 	.word	0x00000110
        /*02f0*/ 	.short	0x0100
        /*02f2*/ 	.byte	0x09
	.zero		1


	//   ....[35]....
        /*02f4*/ 	.word	0x00000a90
        /*02f8*/ 	.word	0x000000ff
        /*02fc*/ 	.word	0x00000118
        /*0300*/ 	.short	0x0100
        /*0302*/ 	.byte	0x09
	.zero		1


	//   ....[36]....
        /*0304*/ 	.word	0x00001850
        /*0308*/ 	.word	0x0000007b
        /*030c*/ 	.word	0x00000000
        /*0310*/ 	.short	0x010a
        /*0312*/ 	.byte	0x2b
	.zero		1


	//   ....[37]....
        /*0314*/ 	.word	0x000019f0
        /*0318*/ 	.word	0x00000003
        /*031c*/ 	.word	0x00000000
        /*0320*/ 	.short	0x010a
        /*0322*/ 	.byte	0x3f
	.zero		1


	//   ....[38]....
        /*0324*/ 	.word	0x00001a50
        /*0328*/ 	.word	0x00000003
        /*032c*/ 	.word	0x00000000
        /*0330*/ 	.short	0x010a
        /*0332*/ 	.byte	0x3f
	.zero		1


	//   ....[39]....
        /*0334*/ 	.word	0x00002570
        /*0338*/ 	.word	0x000000ff
        /*033c*/ 	.word	0x00000000
        /*0340*/ 	.short	0x010a
        /*0342*/ 	.byte	0x06
	.zero		1


	//   ....[40]....
        /*0344*/ 	.word	0x000025b0
        /*0348*/ 	.word	0x000000ff
        /*034c*/ 	.word	0x00000000
        /*0350*/ 	.short	0x010a
        /*0352*/ 	.byte	0x06
	.zero		1


	//   ....[41]....
        /*0354*/ 	.word	0x00002eb0
        /*0358*/ 	.word	0x00000005
        /*035c*/ 	.word	0x00000000
        /*0360*/ 	.short	0x0101
        /*0362*/ 	.byte	0x3f
	.zero		1


	//   ....[42]....
        /*0364*/ 	.word	0x00002fb0
        /*0368*/ 	.word	0x0000007a
        /*036c*/ 	.word	0x00000000
        /*0370*/ 	.short	0x0101
        /*0372*/ 	.byte	0x2c
	.zero		1


	//   ....[43]....
        /*0374*/ 	.word	0x000030b0
        /*0378*/ 	.word	0x00000003
        /*037c*/ 	.word	0x00000000
        /*0380*/ 	.short	0x0101
        /*0382*/ 	.byte	0x3f
	.zero		1


	//   ....[44]....
        /*0384*/ 	.word	0x00003170
        /*0388*/ 	.word	0x0000007b
        /*038c*/ 	.word	0x00000010
        /*0390*/ 	.short	0x010a
        /*0392*/ 	.byte	0x2b
	.zero		1


	//   ....[45]....
        /*0394*/ 	.word	0x00008ea0
        /*0398*/ 	.word	0x00000078
        /*039c*/ 	.word	0x00000000
        /*03a0*/ 	.short	0x0101
        /*03a2*/ 	.byte	0x2c
	.zero		1


	//   ....[46]....
        /*03a4*/ 	.word	0x00009830
        /*03a8*/ 	.word	0x0000000c
        /*03ac*/ 	.word	0x00000078
        /*03b0*/ 	.short	0x010a
        /*03b2*/ 	.byte	0x3f
	.zero		1


	//   ....[47]....
        /*03b4*/ 	.word	0x00009c00
        /*03b8*/ 	.word	0x00000005
        /*03bc*/ 	.word	0x00000128
        /*03c0*/ 	.short	0x0101
        /*03c2*/ 	.byte	0x3f
	.zero		1


	//   ....[48]....
        /*03c4*/ 	.word	0x0000a380
        /*03c8*/ 	.word	0x00000009
        /*03cc*/ 	.word	0x00000000
        /*03d0*/ 	.short	0x010a
        /*03d2*/ 	.byte	0x3f
	.zero		1


	//   ....[49]....
        /*03d4*/ 	.word	0x0000a400
        /*03d8*/ 	.word	0x00000008
        /*03dc*/ 	.word	0x00000000
        /*03e0*/ 	.short	0x010a
        /*03e2*/ 	.byte	0x3f
	.zero		1


	//   ....[50]....
        /*03e4*/ 	.word	0x0000a490
        /*03e8*/ 	.word	0x00000009
        /*03ec*/ 	.word	0x00000000
        /*03f0*/ 	.short	0x010a
        /*03f2*/ 	.byte	0x3f
	.zero		1


	//   ....[51]....
        /*03f4*/ 	.word	0x0000a520
        /*03f8*/ 	.word	0x00000008
        /*03fc*/ 	.word	0x00000000
        /*0400*/ 	.short	0x010a
        /*0402*/ 	.byte	0x3f
	.zero		1


	//   ....[52]....
        /*0404*/ 	.word	0x0000a5b0
        /*0408*/ 	.word	0x00000009
        /*040c*/ 	.word	0x00000000
        /*0410*/ 	.short	0x010a
        /*0412*/ 	.byte	0x3f
	.zero		1


	//   ....[53]....
        /*0414*/ 	.word	0x0000a640
        /*0418*/ 	.word	0x00000008
        /*041c*/ 	.word	0x00000000
        /*0420*/ 	.short	0x010a
        /*0422*/ 	.byte	0x3f
	.zero		1


	//   ....[54]....
        /*0424*/ 	.word	0x0000a6d0
        /*0428*/ 	.word	0x00000009
        /*042c*/ 	.word	0x00000000
        /*0430*/ 	.short	0x010a
        /*0432*/ 	.byte	0x3f
	.zero		1


	//   ....[55]....
        /*0434*/ 	.word	0x0000a760
        /*0438*/ 	.word	0x00000008
        /*043c*/ 	.word	0x00000000
        /*0440*/ 	.short	0x010a
        /*0442*/ 	.byte	0x3f
	.zero		1


	//   ....[56]....
        /*0444*/ 	.word	0x0000a7f0
        /*0448*/ 	.word	0x00000009
        /*044c*/ 	.word	0x00000000
        /*0450*/ 	.short	0x010a
        /*0452*/ 	.byte	0x3f
	.zero		1


	//   ....[57]....
        /*0454*/ 	.word	0x0000a880
        /*0458*/ 	.word	0x00000008
        /*045c*/ 	.word	0x00000000
        /*0460*/ 	.short	0x010a
        /*0462*/ 	.byte	0x3f
	.zero		1


	//   ....[58]....
        /*0464*/ 	.word	0x0000a910
        /*0468*/ 	.word	0x00000009
        /*046c*/ 	.word	0x00000000
        /*0470*/ 	.short	0x010a
        /*0472*/ 	.byte	0x3f
	.zero		1


	//   ....[59]....
        /*0474*/ 	.word	0x0000a9a0
        /*0478*/ 	.word	0x00000008
        /*047c*/ 	.word	0x00000000
        /*0480*/ 	.short	0x010a
        /*0482*/ 	.byte	0x3f
	.zero		1


	//   ....[60]....
        /*0484*/ 	.word	0x0000aa30
        /*0488*/ 	.word	0x00000009
        /*048c*/ 	.word	0x00000000
        /*0490*/ 	.short	0x010a
        /*0492*/ 	.byte	0x3f
	.zero		1


	//   ....[61]....
        /*0494*/ 	.word	0x0000aac0
        /*0498*/ 	.word	0x00000006
        /*049c*/ 	.word	0x00000000
        /*04a0*/ 	.short	0x010a
        /*04a2*/ 	.byte	0x3f
	.zero		1


	//   ....[62]....
        /*04a4*/ 	.word	0x0000ab50
        /*04a8*/ 	.word	0x00000003
        /*04ac*/ 	.word	0x00000000
        /*04b0*/ 	.short	0x010a
        /*04b2*/ 	.byte	0x3f
	.zero		1


	//   ....[63]....
        /*04b4*/ 	.word	0x0000abb0
        /*04b8*/ 	.word	0x00000079
        /*04bc*/ 	.word	0x00000000
        /*04c0*/ 	.short	0x010a
        /*04c2*/ 	.byte	0x3f
	.zero		1


	//   ....[64]....
        /*04c4*/ 	.word	0x0000ac00
        /*04c8*/ 	.word	0x00000003
        /*04cc*/ 	.word	0x00000000
        /*04d0*/ 	.short	0x010a
        /*04d2*/ 	.byte	0x3f
	.zero		1


	//   ....[65]....
        /*04d4*/ 	.word	0x0000ac60
        /*04d8*/ 	.word	0x00000005
        /*04dc*/ 	.word	0x00000000
        /*04e0*/ 	.short	0x010a
        /*04e2*/ 	.byte	0x3f
	.zero		1


	//   ....[66]....
        /*04e4*/ 	.word	0x0000acb0
        /*04e8*/ 	.word	0x00000079
        /*04ec*/ 	.word	0x00000010
        /*04f0*/ 	.short	0x010a
        /*04f2*/ 	.byte	0x3f
	.zero		1


	//   ....[67]....
        /*04f4*/ 	.word	0x0000ad80
        /*04f8*/ 	.word	0x0000000c
        /*04fc*/ 	.word	0x00000078
        /*0500*/ 	.short	0x010a
        /*0502*/ 	.byte	0x3f
	.zero		1


	//   ....[68]....
        /*0504*/ 	.word	0x0000ae50
        /*0508*/ 	.word	0x00000009
        /*050c*/ 	.word	0x00000000
        /*0510*/ 	.short	0x010a
        /*0512*/ 	.byte	0x3f
	.zero		1


	//   ....[69]....
        /*0514*/ 	.word	0x0000aea0
        /*0518*/ 	.word	0x00000008
        /*051c*/ 	.word	0x00000000
        /*0520*/ 	.short	0x010a
        /*0522*/ 	.byte	0x3f
	.zero		1


	//   ....[70]....
        /*0524*/ 	.word	0x0000aef0
        /*0528*/ 	.word	0x00000009
        /*052c*/ 	.word	0x00000000
        /*0530*/ 	.short	0x010a
        /*0532*/ 	.byte	0x3f
	.zero		1


	//   ....[71]....
        /*0534*/ 	.word	0x0000af40
        /*0538*/ 	.word	0x00000008
        /*053c*/ 	.word	0x00000000
        /*0540*/ 	.short	0x010a
        /*0542*/ 	.byte	0x3f
	.zero		1


	//   ....[72]....
        /*0544*/ 	.word	0x0000af90
        /*0548*/ 	.word	0x00000009
        /*054c*/ 	.word	0x00000000
        /*0550*/ 	.short	0x010a
        /*0552*/ 	.byte	0x3f
	.zero		1


	//   ....[73]....
        /*0554*/ 	.word	0x0000afe0
        /*0558*/ 	.word	0x00000008
        /*055c*/ 	.word	0x00000000
        /*0560*/ 	.short	0x010a
        /*0562*/ 	.byte	0x3f
	.zero		1


	//   ....[74]....
        /*0564*/ 	.word	0x0000b030
        /*0568*/ 	.word	0x00000009
        /*056c*/ 	.word	0x00000000
        /*0570*/ 	.short	0x010a
        /*0572*/ 	.byte	0x3f
	.zero		1


	//   ....[75]....
        /*0574*/ 	.word	0x0000b080
        /*0578*/ 	.word	0x00000008
        /*057c*/ 	.word	0x00000000
        /*0580*/ 	.short	0x010a
        /*0582*/ 	.byte	0x3f
	.zero		1


	//   ....[76]....
        /*0584*/ 	.word	0x0000b0d0
        /*0588*/ 	.word	0x00000009
        /*058c*/ 	.word	0x00000000
        /*0590*/ 	.short	0x010a
        /*0592*/ 	.byte	0x3f
	.zero		1


	//   ....[77]....
        /*0594*/ 	.word	0x0000b120
        /*0598*/ 	.word	0x00000008
        /*059c*/ 	.word	0x00000000
        /*05a0*/ 	.short	0x010a
        /*05a2*/ 	.byte	0x3f
	.zero		1


	//   ....[78]....
        /*05a4*/ 	.word	0x0000b170
        /*05a8*/ 	.word	0x00000009
        /*05ac*/ 	.word	0x00000000
        /*05b0*/ 	.short	0x010a
        /*05b2*/ 	.byte	0x3f
	.zero		1


	//   ....[79]....
        /*05b4*/ 	.word	0x0000b1c0
        /*05b8*/ 	.word	0x00000008
        /*05bc*/ 	.word	0x00000000
        /*05c0*/ 	.short	0x010a
        /*05c2*/ 	.byte	0x3f
	.zero		1


	//   ....[80]....
        /*05c4*/ 	.word	0x0000b210
        /*05c8*/ 	.word	0x00000009
        /*05cc*/ 	.word	0x00000000
        /*05d0*/ 	.short	0x010a
        /*05d2*/ 	.byte	0x3f
	.zero		1


	//   ....[81]....
        /*05d4*/ 	.word	0x0000b260
        /*05d8*/ 	.word	0x00000006
        /*05dc*/ 	.word	0x00000000
        /*05e0*/ 	.short	0x010a
        /*05e2*/ 	.byte	0x3f
	.zero		1


	//----- nvinfo : EIATTR_NUM_MBARRIERS
	.align		4
.L_37:
        /*05e4*/ 	.byte	0x03, 0x38
        /*05e6*/ 	.short	0x0024


	//----- nvinfo : EIATTR_EXIT_INSTR_OFFSETS
	.align		4
        /*05e8*/ 	.byte	0x04, 0x1c
        /*05ea*/ 	.short	(.L_39 - .L_38)


	//   ....[0]....
.L_38:
        /*05ec*/ 	.word	0x00001580


	//   ....[1]....
        /*05f0*/ 	.word	0x000015e0


	//   ....[2]....
        /*05f4*/ 	.word	0x00009530


	//   ....[3]....
        /*05f8*/ 	.word	0x00009560


	//   ....[4]....
        /*05fc*/ 	.word	0x0000aba0


	//----- nvinfo : EIATTR_MAX_THREADS
	.align		4
.L_39:
        /*0600*/ 	.byte	0x04, 0x05
        /*0602*/ 	.short	(.L_41 - .L_40)
.L_40:
        /*0604*/ 	.word	0x00000180
        /*0608*/ 	.word	0x00000001
        /*060c*/ 	.word	0x00000001


	//----- nvinfo : EIATTR_CRS_STACK_SIZE
	.align		4
.L_41:
        /*0610*/ 	.byte	0x04, 0x1e
        /*0612*/ 	.short	(.L_43 - .L_42)
.L_42:
        /*0614*/ 	.word	0x00000000


	//----- nvinfo : EIATTR_CBANK_PARAM_SIZE
	.align		4
.L_43:
        /*0618*/ 	.byte	0x03, 0x19
        /*061a*/ 	.short	0x0470


	//----- nvinfo : EIATTR_PARAM_CBANK
	.align		4
        /*061c*/ 	.byte	0x04, 0x0a
        /*061e*/ 	.short	(.L_45 - .L_44)
	.align		4
.L_44:
        /*0620*/ 	.word	index@(.nv.constant0._ZN7cutlass13device_kernelINS_4gemm6kernel13GemmUniversalIN4cute5tupleIJiiiiEEENS1_10collective13CollectiveMmaINS1_34MainloopSm90TmaGmmaWarpSpecializedILi15ENS5_IJNS4_1CILi2EEENSA_ILi1EEESC_EEENS1_32KernelTmaWarpSpecializedPingpongEEENS5_IJNSA_ILi64EEENSA_ILi176EEENSA_ILi32EEEEEENS_10bfloat16_tENS5_IJlSC_lEEESK_SL_NS4_8TiledMMAINS4_8MMA_AtomIJNS4_4SM904GMMA27MMA_64x16x16_F32BF16BF16_SSILNSP_5MajorE0ELSR_0ELNSP_7ScaleInE1ELSS_1EEEEEENS4_6LayoutINS5_IJSC_SC_SC_EEENS5_IJNSA_ILi0EEESX_SX_EEEEENS5_IJNS4_10UnderscoreES10_S10_EEEEENS4_13SM90_TMA_LOADENS4_14ComposedLayoutINS4_7SwizzleILi2ELi4ELi3EEENS4_18smem_ptr_flag_bitsILi16EEENSV_INS5_IJNSA_ILi8EEESI_EEENS5_IJSI_SC_EEEEEEEvNS4_8identityENS4_23SM90_TMA_LOAD_MULTICASTES1D_vS1E_EENS_8epilogue10collective6detail29Sm90TmaWarpSpecializedAdapterINS1I_15DefaultEpilogueISK_SL_SL_NS1H_6thread17LinearCombinationISK_Li1EffLNS1M_9ScaleType4KindE0ELNS_15FloatRoundStyleE2ESK_EENS1_15EpilogueDefaultEEEEEvvEEEEvNT_6ParamsE)
        /*0624*/ 	.short	0x0210
        /*0626*/ 	.short	0x0470


	//----- nvinfo : EIATTR_SW_WAR
	.align		4
.L_45:
        /*0628*/ 	.byte	0x04, 0x36
        /*062a*/ 	.short	(.L_47 - .L_46)
.L_46:
        /*062c*/ 	.word	0x00000008
.L_47:


//--------------------- .nv.callgraph             --------------------------
	.section	.nv.callgraph,"",@"SHT_CUDA_CALLGRAPH"
	.align	4
	.sectionentsize	8
	.align		4
        /*0000*/ 	.word	0x00000000
	.align		4
        /*0004*/ 	.word	0xffffffff
	.align		4
        /*0008*/ 	.word	index@(_ZN7cutlass13device_kernelINS_4gemm6kernel13GemmUniversalIN4cute5tupleIJiiiiEEENS1_10collective13CollectiveMmaINS1_34MainloopSm90TmaGmmaWarpSpecializedILi15ENS5_IJNS4_1CILi2EEENSA_ILi1EEESC_EEENS1_32KernelTmaWarpSpecializedPingpongEEENS5_IJNSA_ILi64EEENSA_ILi176EEENSA_ILi32EEEEEENS_10bfloat16_tENS5_IJlSC_lEEESK_SL_NS4_8TiledMMAINS4_8MMA_AtomIJNS4_4SM904GMMA27MMA_64x16x16_F32BF16BF16_SSILNSP_5MajorE0ELSR_0ELNSP_7ScaleInE1ELSS_1EEEEEENS4_6LayoutINS5_IJSC_SC_SC_EEENS5_IJNSA_ILi0EEESX_SX_EEEEENS5_IJNS4_10UnderscoreES10_S10_EEEEENS4_13SM90_TMA_LOADENS4_14ComposedLayoutINS4_7SwizzleILi2ELi4ELi3EEENS4_18smem_ptr_flag_bitsILi16EEENSV_INS5_IJNSA_ILi8EEESI_EEENS5_IJSI_SC_EEEEEEEvNS4_8identityENS4_23SM90_TMA_LOAD_MULTICASTES1D_vS1E_EENS_8epilogue10collective6detail29Sm90TmaWarpSpecializedAdapterINS1I_15DefaultEpilogueISK_SL_SL_NS1H_6thread17LinearCombinationISK_Li1EffLNS1M_9ScaleType4KindE0ELNS_15FloatRoundStyleE2ESK_EENS1_15EpilogueDefaultEEEEEvvEEEEvNT_6ParamsE)
	.align		4
        /*000c*/ 	.word	index@(__assertfail)
	.align		4
        /*0010*/ 	.word	0x00000000
	.align		4
        /*0014*/ 	.word	0xfffffffe
	.align		4
        /*0018*/ 	.word	0x00000000
	.align		4
        /*001c*/ 	.word	0xfffffffd
	.align		4
        /*0020*/ 	.word	0x00000000
	.align		4
        /*0024*/ 	.word	0xfffffffc


//--------------------- .nv.constant4             --------------------------
	.section	.nv.constant4,"a",@progbits
	.align	8
	.align		8
.nv.constant4:
        /*0000*/ 	.dword	__assertfail
	.align		8
        /*0008*/ 	.dword	__unnamed_1
	.align		8
        /*0010*/ 	.dword	_ZN39_INTERNAL_421ed338_4_k_cu_72b1b726_97794cuda3std3__45__cpo5beginE
	.align		8
        /*0018*/ 	.dword	_ZN39_INTERNAL_421ed338_4_k_cu_72b1b726_97794cuda3std3__45__cpo3endE
	.align		8
        /*0020*/ 	.dword	_ZN39_INTERNAL_421ed338_4_k_cu_72b1b726_97794cuda3std3__45__cpo6cbeginE
	.align		8
        /*0028*/ 	.dword	_ZN39_INTERNAL_421ed338_4_k_cu_72b1b726_97794cuda3std3__45__cpo4cendE
	.align		8
        /*0030*/ 	.dword	_ZN39_INTERNAL_421ed338_4_k_cu_72b1b726_97794cuda3std3__441_GLOBAL__N__421ed338_4_k_cu_72b1b726_97796ignoreE
	.align		8
        /*0038*/ 	.dword	_ZN39_INTERNAL_421ed338_4_k_cu_72b1b726_97794cuda3std3__419piecewise_constructE
	.align		8
        /*0040*/ 	.dword	_ZN39_INTERNAL_421ed338_4_k_cu_72b1b726_97794cuda3std3__48in_placeE
	.align		8
        /*0048*/ 	.dword	_ZN39_INTERNAL_421ed338_4_k_cu_72b1b726_97794cuda3std6ranges3__45__cpo4swapE
	.align		8
        /*0050*/ 	.dword	_ZN39_INTERNAL_421ed338_4_k_cu_72b1b726_97794cuda3std6ranges3__45__cpo9iter_moveE
	.align		8
        /*0058*/ 	.dword	_ZN39_INTERNAL_421ed338_4_k_cu_72b1b726_97794cute7productE
	.align		8
        /*0060*/ 	.dword	_ZN39_INTERNAL_421ed338_4_k_cu_72b1b726_97794cute1_E
	.align		8
        /*0068*/ 	.dword	$str$22
	.align		8
        /*0070*/ 	.dword	$str$23


//--------------------- .text._ZN7cutlass13device_kernelINS_4gemm6kernel13GemmUniversalIN4cute5tupleIJiiiiEEENS1_10collective13CollectiveMmaINS1_34MainloopSm90TmaGmmaWarpSpecializedILi15ENS5_IJNS4_1CILi2EEENSA_ILi1EEESC_EEENS1_32KernelTmaWarpSpecializedPingpongEEENS5_IJNSA_ILi64EEENSA_ILi176EEENSA_ILi32EEEEEENS_10bfloat16_tENS5_IJlSC_lEEESK_SL_NS4_8TiledMMAINS4_8MMA_AtomIJNS4_4SM904GMMA27MMA_64x16x16_F32BF16BF16_SSILNSP_5MajorE0ELSR_0ELNSP_7ScaleInE1ELSS_1EEEEEENS4_6LayoutINS5_IJSC_SC_SC_EEENS5_IJNSA_ILi0EEESX_SX_EEEEENS5_IJNS4_10UnderscoreES10_S10_EEEEENS4_13SM90_TMA_LOADENS4_14ComposedLayoutINS4_7SwizzleILi2ELi4ELi3EEENS4_18smem_ptr_flag_bitsILi16EEENSV_INS5_IJNSA_ILi8EEESI_EEENS5_IJSI_SC_EEEEEEEvNS4_8identityENS4_23SM90_TMA_LOAD_MULTICASTES1D_vS1E_EENS_8epilogue10collective6detail29Sm90TmaWarpSpecializedAdapterINS1I_15DefaultEpilogueISK_SL_SL_NS1H_6thread17LinearCombinationISK_Li1EffLNS1M_9ScaleType4KindE0ELNS_15FloatRoundStyleE2ESK_EENS1_15EpilogueDefaultEEEEEvvEEEEvNT_6ParamsE --------------------------
	.section	.text._ZN7cutlass13device_kernelINS_4gemm6kernel13GemmUniversalIN4cute5tupleIJiiiiEEENS1_10collective13CollectiveMmaINS1_34MainloopSm90TmaGmmaWarpSpecializedILi15ENS5_IJNS4_1CILi2EEENSA_ILi1EEESC_EEENS1_32KernelTmaWarpSpecializedPingpongEEENS5_IJNSA_ILi64EEENSA_ILi176EEENSA_ILi32EEEEEENS_10bfloat16_tENS5_IJlSC_lEEESK_SL_NS4_8TiledMMAINS4_8MMA_AtomIJNS4_4SM904GMMA27MMA_64x16x16_F32BF16BF16_SSILNSP_5MajorE0ELSR_0ELNSP_7ScaleInE1ELSS_1EEEEEENS4_6LayoutINS5_IJSC_SC_SC_EEENS5_IJNSA_ILi0EEESX_SX_EEEEENS5_IJNS4_10UnderscoreES10_S10_EEEEENS4_13SM90_TMA_LOADENS4_14ComposedLayoutINS4_7SwizzleILi2ELi4ELi3EEENS4_18smem_ptr_flag_bitsILi16EEENSV_INS5_IJNSA_ILi8EEESI_EEENS5_IJSI_SC_EEEEEEEvNS4_8identityENS4_23SM90_TMA_LOAD_MULTICASTES1D_vS1E_EENS_8epilogue10collective6detail29Sm90TmaWarpSpecializedAdapterINS1I_15DefaultEpilogueISK_SL_SL_NS1H_6thread17LinearCombinationISK_Li1EffLNS1M_9ScaleType4KindE0ELNS_15FloatRoundStyleE2ESK_EENS1_15EpilogueDefaultEEEEEvvEEEEvNT_6ParamsE,"ax",@progbits
	.align	128
.text._ZN7cutlass13device_kernelINS_4gemm6kernel13GemmUniversalIN4cute5tupleIJiiiiEEENS1_10collective13CollectiveMmaINS1_34MainloopSm90TmaGmmaWarpSpecializedILi15ENS5_IJNS4_1CILi2EEENSA_ILi1EEESC_EEENS1_32KernelTmaWarpSpecializedPingpongEEENS5_IJNSA_ILi64EEENSA_ILi176EEENSA_ILi32EEEEEENS_10bfloat16_tENS5_IJlSC_lEEESK_SL_NS4_8TiledMMAINS4_8MMA_AtomIJNS4_4SM904GMMA27MMA_64x16x16_F32BF16BF16_SSILNSP_5MajorE0ELSR_0ELNSP_7ScaleInE1ELSS_1EEEEEENS4_6LayoutINS5_IJSC_SC_SC_EEENS5_IJNSA_ILi0EEESX_SX_EEEEENS5_IJNS4_10UnderscoreES10_S10_EEEEENS4_13SM90_TMA_LOADENS4_14ComposedLayoutINS4_7SwizzleILi2ELi4ELi3EEENS4_18smem_ptr_flag_bitsILi16EEENSV_INS5_IJNSA_ILi8EEESI_EEENS5_IJSI_SC_EEEEEEEvNS4_8identityENS4_23SM90_TMA_LOAD_MULTICASTES1D_vS1E_EENS_8epilogue10collective6detail29Sm90TmaWarpSpecializedAdapterINS1I_15DefaultEpilogueISK_SL_SL_NS1H_6thread17LinearCombinationISK_Li1EffLNS1M_9ScaleType4KindE0ELNS_15FloatRoundStyleE2ESK_EENS1_15EpilogueDefaultEEEEEvvEEEEvNT_6ParamsE:
        .type           _ZN7cutlass13device_kernelINS_4gemm6kernel13GemmUniversalIN4cute5tupleIJiiiiEEENS1_10collective13CollectiveMmaINS1_34MainloopSm90TmaGmmaWarpSpecializedILi15ENS5_IJNS4_1CILi2EEENSA_ILi1EEESC_EEENS1_32KernelTmaWarpSpecializedPingpongEEENS5_IJNSA_ILi64EEENSA_ILi176EEENSA_ILi32EEEEEENS_10bfloat16_tENS5_IJlSC_lEEESK_SL_NS4_8TiledMMAINS4_8MMA_AtomIJNS4_4SM904GMMA27MMA_64x16x16_F32BF16BF16_SSILNSP_5MajorE0ELSR_0ELNSP_7ScaleInE1ELSS_1EEEEEENS4_6LayoutINS5_IJSC_SC_SC_EEENS5_IJNSA_ILi0EEESX_SX_EEEEENS5_IJNS4_10UnderscoreES10_S10_EEEEENS4_13SM90_TMA_LOADENS4_14ComposedLayoutINS4_7SwizzleILi2ELi4ELi3EEENS4_18smem_ptr_flag_bitsILi16EEENSV_INS5_IJNSA_ILi8EEESI_EEENS5_IJSI_SC_EEEEEEEvNS4_8identityENS4_23SM90_TMA_LOAD_MULTICASTES1D_vS1E_EENS_8epilogue10collective6detail29Sm90TmaWarpSpecializedAdapterINS1I_15DefaultEpilogueISK_SL_SL_NS1H_6thread17LinearCombinationISK_Li1EffLNS1M_9ScaleType4KindE0ELNS_15FloatRoundStyleE2ESK_EENS1_15EpilogueDefaultEEEEEvvEEEEvNT_6ParamsE,@function
        .size           _ZN7cutlass13device_kernelINS_4gemm6kernel13GemmUniversalIN4cute5tupleIJiiiiEEENS1_10collective13CollectiveMmaINS1_34MainloopSm90TmaGmmaWarpSpecializedILi15ENS5_IJNS4_1CILi2EEENSA_ILi1EEESC_EEENS1_32KernelTmaWarpSpecializedPingpongEEENS5_IJNSA_ILi64EEENSA_ILi176EEENSA_ILi32EEEEEENS_10bfloat16_tENS5_IJlSC_lEEESK_SL_NS4_8TiledMMAINS4_8MMA_AtomIJNS4_4SM904GMMA27MMA_64x16x16_F32BF16BF16_SSILNSP_5MajorE0ELSR_0ELNSP_7ScaleInE1ELSS_1EEEEEENS4_6LayoutINS5_IJSC_SC_SC_EEENS5_IJNSA_ILi0EEESX_SX_EEEEENS5_IJNS4_10UnderscoreES10_S10_EEEEENS4_13SM90_TMA_LOADENS4_14ComposedLayoutINS4_7SwizzleILi2ELi4ELi3EEENS4_18smem_ptr_flag_bitsILi16EEENSV_INS5_IJNSA_ILi8EEESI_EEENS5_IJSI_SC_EEEEEEEvNS4_8identityENS4_23SM90_TMA_LOAD_MULTICASTES1D_vS1E_EENS_8epilogue10collective6detail29Sm90TmaWarpSpecializedAdapterINS1I_15DefaultEpilogueISK_SL_SL_NS1H_6thread17LinearCombinationISK_Li1EffLNS1M_9ScaleType4KindE0ELNS_15FloatRoundStyleE2ESK_EENS1_15EpilogueDefaultEEEEEvvEEEEvNT_6ParamsE,(.L_x_272 - _ZN7cutlass13device_kernelINS_4gemm6kernel13GemmUniversalIN4cute5tupleIJiiiiEEENS1_10collective13CollectiveMmaINS1_34MainloopSm90TmaGmmaWarpSpecializedILi15ENS5_IJNS4_1CILi2EEENSA_ILi1EEESC_EEENS1_32KernelTmaWarpSpecializedPingpongEEENS5_IJNSA_ILi64EEENSA_ILi176EEENSA_ILi32EEEEEENS_10bfloat16_tENS5_IJlSC_lEEESK_SL_NS4_8TiledMMAINS4_8MMA_AtomIJNS4_4SM904GMMA27MMA_64x16x16_F32BF16BF16_SSILNSP_5MajorE0ELSR_0ELNSP_7ScaleInE1ELSS_1EEEEEENS4_6LayoutINS5_IJSC_SC_SC_EEENS5_IJNSA_ILi0EEESX_SX_EEEEENS5_IJNS4_10UnderscoreES10_S10_EEEEENS4_13SM90_TMA_LOADENS4_14ComposedLayoutINS4_7SwizzleILi2ELi4ELi3EEENS4_18smem_ptr_flag_bitsILi16EEENSV_INS5_IJNSA_ILi8EEESI_EEENS5_IJSI_SC_EEEEEEEvNS4_8identityENS4_23SM90_TMA_LOAD_MULTICASTES1D_vS1E_EENS_8epilogue10collective6detail29Sm90TmaWarpSpecializedAdapterINS1I_15DefaultEpilogueISK_SL_SL_NS1H_6thread17LinearCombinationISK_Li1EffLNS1M_9ScaleType4KindE0ELNS_15FloatRoundStyleE2ESK_EENS1_15EpilogueDefaultEEEEEvvEEEEvNT_6ParamsE)
        .other          _ZN7cutlass13device_kernelINS_4gemm6kernel13GemmUniversalIN4cute5tupleIJiiiiEEENS1_10collective13CollectiveMmaINS1_34MainloopSm90TmaGmmaWarpSpecializedILi15ENS5_IJNS4_1CILi2EEENSA_ILi1EEESC_EEENS1_32KernelTmaWarpSpecializedPingpongEEENS5_IJNSA_ILi64EEENSA_ILi176EEENSA_ILi32EEEEEENS_10bfloat16_tENS5_IJlSC_lEEESK_SL_NS4_8TiledMMAINS4_8MMA_AtomIJNS4_4SM904GMMA27MMA_64x16x16_F32BF16BF16_SSILNSP_5MajorE0ELSR_0ELNSP_7ScaleInE1ELSS_1EEEEEENS4_6LayoutINS5_IJSC_SC_SC_EEENS5_IJNSA_ILi0EEESX_SX_EEEEENS5_IJNS4_10UnderscoreES10_S10_EEEEENS4_13SM90_TMA_LOADENS4_14ComposedLayoutINS4_7SwizzleILi2ELi4ELi3EEENS4_18smem_ptr_flag_bitsILi16EEENSV_INS5_IJNSA_ILi8EEESI_EEENS5_IJSI_SC_EEEEEEEvNS4_8identityENS4_23SM90_TMA_LOAD_MULTICASTES1D_vS1E_EENS_8epilogue10collective6detail29Sm90TmaWarpSpecializedAdapterINS1I_15DefaultEpilogueISK_SL_SL_NS1H_6thread17LinearCombinationISK_Li1EffLNS1M_9ScaleType4KindE0ELNS_15FloatRoundStyleE2ESK_EENS1_15EpilogueDefaultEEEEEvvEEEEvNT_6ParamsE,@"STO_CUDA_ENTRY STV_DEFAULT"
_ZN7cutlass13device_kernelINS_4gemm6kernel13GemmUniversalIN4cute5tupleIJiiiiEEENS1_10collective13CollectiveMmaINS1_34MainloopSm90TmaGmmaWarpSpecializedILi15ENS5_IJNS4_1CILi2EEENSA_ILi1EEESC_EEENS1_32KernelTmaWarpSpecializedPingpongEEENS5_IJNSA_ILi64EEENSA_ILi176EEENSA_ILi32EEEEEENS_10bfloat16_tENS5_IJlSC_lEEESK_SL_NS4_8TiledMMAINS4_8MMA_AtomIJNS4_4SM904GMMA27MMA_64x16x16_F32BF16BF16_SSILNSP_5MajorE0ELSR_0ELNSP_7ScaleInE1ELSS_1EEEEEENS4_6LayoutINS5_IJSC_SC_SC_EEENS5_IJNSA_ILi0EEESX_SX_EEEEENS5_IJNS4_10UnderscoreES10_S10_EEEEENS4_13SM90_TMA_LOADENS4_14ComposedLayoutINS4_7SwizzleILi2ELi4ELi3EEENS4_18smem_ptr_flag_bitsILi16EEENSV_INS5_IJNSA_ILi8EEESI_EEENS5_IJSI_SC_EEEEEEEvNS4_8identityENS4_23SM90_TMA_LOAD_MULTICASTES1D_vS1E_EENS_8epilogue10collective6detail29Sm90TmaWarpSpecializedAdapterINS1I_15DefaultEpilogueISK_SL_SL_NS1H_6thread17LinearCombinationISK_Li1EffLNS1M_9ScaleType4KindE0ELNS_15FloatRoundStyleE2ESK_EENS1_15EpilogueDefaultEEEEEvvEEEEvNT_6ParamsE:
[----:B------:R-:W0:Y:S02]  /*0000*/  LDC R1, c[0x0][0x28] ;  /* 0x00000a00ff017b82 */ /* 0x000e240000000800 */
[----:B0-----:R-:W-:Y:S01]  /*0010*/  VIADD R1, R1, 0xfffffff8 ;  /* 0xfffffff801017836 */ /* 0x001fe20000000000 */
[----:B------:R-:W0:Y:S01]  /*0020*/  S2R R4, SR_TID.X ;  /* 0x0000000000047919 */ /* 0x000e220000002100 */
[----:B------:R-:W-:Y:S01]  /*0030*/  ELECT P0, URZ, PT ;  /* 0x00000000003f782f */ /* 0x000fe20003800000 */
[----:B------:R-:W-:Y:S01]  /*0040*/  BSSY B0, `(.L_x_0) ;  /* 0x000000f000007945 */ /* 0x000fe20003800000 */
[--C-:B0-----:R-:W-:Y:S02]  /*0050*/  SHF.R.U32.HI R2, RZ, 0x5, R4.reuse ;  /* 0x00000005ff027819 */ /* 0x101fe40000011604 */
[----:B------:R-:W-:-:S03]  /*0060*/  SHF.R.U32.HI R7, RZ, 0x7, R4 ;  /* 0x00000007ff077819 */ /* 0x000fc60000011604 */
[----:B------:R-:W0:Y:S04]  /*0070*/  SHFL.IDX PT, R5, R2, RZ, 0x1f ;  /* 0x00001fff02057589 */ /* 0x000e2800000e0000 */
[----:B------:R1:W2:Y:S01]  /*0080*/  SHFL.IDX PT, R10, R7, RZ, 0x1f ;  /* 0x00001fff070a7589 */ /* 0x0002a200000e0000 */
[----:B0-----:R-:W-:-:S13]  /*0090*/  ISETP.NE.OR P0, PT, R5, RZ, !P0 ;  /* 0x000000ff0500720c */ /* 0x001fda0004705670 */
[----:B-12---:R-:W-:Y:S05]  /*00a0*/  @P0 BRA `(.L_x_1) ;  /* 0x0000000000200947 */ /* 0x006fea0003800000 */
[----:B------:R-:W-:Y:S02]  /*00b0*/  ULDC.64 UR4, c[0x0][0x198] ;  /* 0x0000660000047ab9 */ /* 0x000fe40000000a00 */
[----:B------:R-:W-:Y:S02]  /*00c0*/  UIADD3 UR6, UP0, UR4, 0xf0, URZ ;  /* 0x000000f004067890 */ /* 0x000fe4000ff1e03f */
[----:B------:R-:W-:Y:S02]  /*00d0*/  UIADD3 UR4, UP1, UR4, 0x1f0, URZ ;  /* 0x000001f004047890 */ /* 0x000fe4000ff3e03f */
[----:B------:R-:W-:Y:S02]  /*00e0*/  UIADD3.X UR7, URZ, UR5, URZ, UP0, !UPT ;  /* 0x000000053f077290 */ /* 0x000fe400087fe43f */
[----:B------:R-:W-:-:S07]  /*00f0*/  UIADD3.X UR5, URZ, UR5, URZ, UP1, !UPT ;  /* 0x000000053f057290 */ /* 0x000fce0008ffe43f */
[----:B------:R0:W-:Y:S02]  /*0100*/  UTMACCTL.PF [UR6] ;  /* 0x00000000060079b9 */ /* 0x0001e40008040000 */
[----:B------:R0:W-:Y:S02]  /*0110*/  UTMACCTL.PF [UR4] ;  /* 0x00000000040079b9 */ /* 0x0001e40008040000 */
[----:B0-----:R-:W-:Y:S01]  /*0120*/  NOP ;  /* 0x0000000000007918 */ /* 0x001fe20000000000 */
.L_x_1:
[----:B------:R-:W-:Y:S05]  /*0130*/  BSYNC B0 ;  /* 0x0000000000007941 */ /* 0x000fea0003800000 */
.L_x_0:
[----:B------:R-:W0:Y:S01]  /*0140*/  SHFL.IDX PT, R8, R2, RZ, 0x1f ;  /* 0x00001fff02087589 */ /* 0x000e2200000e0000 */
[----:B------:R-:W-:-:S04]  /*0150*/  SHF.R.S32.HI R3, RZ, 0x1f, R4 ;  /* 0x0000001fff037819 */ /* 0x000fc80000011404 */
[----:B------:R-:W-:Y:S02]  /*0160*/  LEA.HI R3, R3, R4, RZ, 0x7 ;  /* 0x0000000403037211 */ /* 0x000fe400078f38ff */
[----:B0-----:R-:W-:-:S13]  /*0170*/  ISETP.NE.AND P0, PT, R8, RZ, PT ;  /* 0x000000ff0800720c */ /* 0x001fda0003f05270 */
[----:B------:R-:W-:Y:S05]  /*0180*/  @P0 BRA `(.L_x_2) ;  /* 0x0000000000bc0947 */ /* 0x000fea0003800000 */
[----:B------:R-:W-:Y:S01]  /*0190*/  ELECT P0, URZ, PT ;  /* 0x00000000003f782f */ /* 0x000fe20003800000 */
[----:B------:R-:W-:-:S12]  /*01a0*/  BSSY B0, `(.L_x_2) ;  /* 0x000002d000007945 */ /* 0x000fd80003800000 */
[----:B------:R-:W-:Y:S05]  /*01b0*/  @!P0 BRA `(.L_x_3) ;  /* 0x0000000000ac8947 */ /* 0x000fea0003800000 */
[----:B------:R-:W0:Y:S01]  /*01c0*/  S2UR UR8, SR_CgaCtaId ;  /* 0x00000000000879c3 */ /* 0x000e220000008800 */
[----:B------:R-:W-:Y:S01]  /*01d0*/  UMOV UR4, 0x400 ;  /* 0x0000040000047882 */ /* 0x000fe20000000000 */
[----:B------:R-:W-:Y:S01]  /*01e0*/  UMOV UR5, 0x1 ;  /* 0x0000000100057882 */ /* 0x000fe20000000000 */
[----:B------:R-:W-:Y:S02]  /*01f0*/  UMOV UR6, 0x2 ;  /* 0x0000000200067882 */ /* 0x000fe40000000000 */
[----:B------:R-:W-:-:S04]  /*0200*/  UIADD3 UR6, -UR6, 0x100000, URZ ;  /* 0x0010000006067890 */ /* 0x000fc8000fffe13f */
[----:B------:R-:W-:Y:S02]  /*0210*/  USHF.L.U32 UR7, UR6, 0xb, URZ ;  /* 0x0000000b06077899 */ /* 0x000fe4000800063f */
[----:B------:R-:W-:Y:S02]  /*0220*/  USHF.L.U32 UR6, UR6, 0x1, URZ ;  /* 0x0000000106067899 */ /* 0x000fe4000800063f */
[----:B0-----:R-:W-:Y:S02]  /*0230*/  ULEA UR8, UR8, UR4, 0x18 ;  /* 0x0000000408087291 */ /* 0x001fe4000f8ec03f */
[----:B------:R-:W-:-:S04]  /*0240*/  UIADD3 UR4, -UR5, 0x100000, URZ ;  /* 0x0010000005047890 */ /* 0x000fc8000fffe13f */
[----:B------:R-:W-:Y:S02]  /*0250*/  USHF.L.U32 UR5, UR4, 0xb, URZ ;  /* 0x0000000b04057899 */ /* 0x000fe4000800063f */
[----:B------:R-:W-:Y:S01]  /*0260*/  USHF.L.U32 UR4, UR4, 0x1, URZ ;  /* 0x0000000104047899 */ /* 0x000fe2000800063f */
[----:B------:R-:W0:Y:S11]  /*0270*/  FENCE.VIEW.ASYNC.S ;  /* 0x00000000000073c6 */ /* 0x000e360000000000 */
[----:B0-----:R0:W1:Y:S01]  /*0280*/  SYNCS.EXCH.64 URZ, [UR8], UR4 ;  /* 0x00000004083f75b2 */ /* 0x0010620008000100 */
[----:B------:R0:W2:Y:S01]  /*0290*/  SYNCS.EXCH.64 URZ, [UR8+0x78], UR6 ;  /* 0x00007806083f75b2 */ /* 0x0000a20008000100 */
[----:B------:R0:W3:Y:S01]  /*02a0*/  SYNCS.EXCH.64 URZ, [UR8+0x8], UR4 ;  /* 0x00000804083f75b2 */ /* 0x0000e20008000100 */
[----:B------:R0:W4:Y:S01]  /*02b0*/  SYNCS.EXCH.64 URZ, [UR8+0x80], UR6 ;  /* 0x00008006083f75b2 */ /* 0x0001220008000100 */
[----:B------:R0:W0:Y:S01]  /*02c0*/  SYNCS.EXCH.64 URZ, [UR8+0x10], UR4 ;  /* 0x00001004083f75b2 */ /* 0x0000220008000100 */
        /* <DEDUP_REMOVED lines=25> */
[----:B-1234-:R-:W-:Y:S01]  /*0460*/  NOP ;  /* 0x0000000000007918 */ /* 0x01efe20000000000 */
.L_x_3:
[----:B0-----:R-:W-:Y:S05]  /*0470*/  BSYNC B0 ;  /* 0x0000000000007941 */ /* 0x001fea0003800000 */
.L_x_2:
[----:B------:R-:W0:Y:S01]  /*0480*/  SHFL.IDX PT, R13, R2, RZ, 0x1f ;  /* 0x00001fff020d7589 */ /* 0x000e2200000e0000 */
[----:B------:R-:W1:Y:S01]  /*0490*/  S2UR UR12, SR_CTAID.X ;  /* 0x00000000000c79c3 */ /* 0x000e620000002500 */
[----:B------:R-:W-:Y:S02]  /*04a0*/  LOP3.LUT R3, R3, 0xffffff80, RZ, 0xc0, !PT ;  /* 0xffffff8003037812 */ /* 0x000fe400078ec0ff */
[----:B------:R-:W-:Y:S01]  /*04b0*/  ELECT P0, URZ, PT ;  /* 0x00000000003f782f */ /* 0x000fe20003800000 */
[----:B------:R2:W3:Y:S01]  /*04c0*/  SHFL.IDX PT, R12, R2, RZ, 0x1f ;  /* 0x00001fff020c7589 */ /* 0x0004e200000e0000 */
[----:B------:R-:W-:Y:S01]  /*04d0*/  ELECT P1, URZ, PT ;  /* 0x00000000003f782f */ /* 0x000fe20003820000 */
[----:B------:R-:W-:Y:S01]  /*04e0*/  NOP ;  /* 0x0000000000007918 */ /* 0x000fe20000000000 */
[----:B------:R-:W-:Y:S01]  /*04f0*/  IMAD.IADD R3, R4, 0x1, -R3 ;  /* 0x0000000104037824 */ /* 0x000fe200078e0a03 */
[----:B------:R-:W4:Y:S01]  /*0500*/  S2R R6, SR_CTAID.Y ;  /* 0x0000000000067919 */ /* 0x000f220000002600 */
[----:B------:R-:W-:Y:S01]  /*0510*/  ULDC UR4, c[0x0][0x150] ;  /* 0x0000540000047ab9 */ /* 0x000fe20000000800 */
[----:B------:R-:W5:Y:S01]  /*0520*/  LDC R14, c[0x0][0x144] ;  /* 0x00005100ff0e7b82 */ /* 0x000f620000000800 */
[----:B------:R-:W-:Y:S01]  /*0530*/  UMOV UR11, 0x80 ;  /* 0x00000080000b7882 */ /* 0x000fe20000000000 */
[----:B------:R-:W-:Y:S01]  /*0540*/  SHF.R.S32.HI R0, RZ, 0x1f, R3 ;  /* 0x0000001fff007819 */ /* 0x000fe20000011403 */
[----:B------:R-:W-:Y:S01]  /*0550*/  NOP ;  /* 0x0000000000007918 */ /* 0x000fe20000000000 */
[C---:B------:R-:W-:Y:S01]  /*0560*/  VIADD R35, R10.reuse, 0xffffffff ;  /* 0xffffffff0a237836 */ /* 0x040fe20000000000 */
[----:B------:R-:W-:Y:S01]  /*0570*/  ISETP.NE.AND P4, PT, R10, RZ, PT ;  /* 0x000000ff0a00720c */ /* 0x000fe20003f85270 */
[----:B------:R-:W-:Y:S01]  /*0580*/  IMAD.MOV.U32 R113, RZ, RZ, 0x1 ;  /* 0x00000001ff717424 */ /* 0x000fe200078e00ff */
[----:B------:R-:W-:Y:S01]  /*0590*/  LEA.HI R9, R0, R3, RZ, 0x3 ;  /* 0x0000000300097211 */ /* 0x000fe200078f18ff */
[----:B------:R-:W5:Y:S01]  /*05a0*/  LDC R15, c[0x0][0x140] ;  /* 0x00005000ff0f7b82 */ /* 0x000f620000000800 */
[----:B------:R-:W-:-:S02]  /*05b0*/  ISETP.GE.U32.AND P6, PT, R35, 0x2, PT ;  /* 0x000000022300780c */ /* 0x000fc40003fc6070 */
[--C-:B------:R-:W-:Y:S02]  /*05c0*/  SHF.R.S32.HI R11, RZ, 0x3, R9.reuse ;  /* 0x00000003ff0b7819 */ /* 0x100fe40000011409 */
[----:B--2---:R-:W-:Y:S02]  /*05d0*/  SHF.R.S32.HI R2, RZ, 0x1f, R9 ;  /* 0x0000001fff027819 */ /* 0x004fe40000011409 */
[----:B------:R-:W-:Y:S01]  /*05e0*/  SHF.R.S32.HI R9, RZ, 0x1f, R8 ;  /* 0x0000001fff097819 */ /* 0x000fe20000011408 */
[----:B------:R-:W2:Y:S01]  /*05f0*/  LDC R25, c[0x0][0x148] ;  /* 0x00005200ff197b82 */ /* 0x000ea20000000800 */
[----:B0-----:R-:W-:Y:S02]  /*0600*/  ISETP.NE.OR P0, PT, R13, RZ, !P0 ;  /* 0x000000ff0d00720c */ /* 0x001fe40004705670 */
[----:B-1----:R-:W-:Y:S02]  /*0610*/  I2FP.F32.U32 R13, UR12 ;  /* 0x0000000c000d7c45 */ /* 0x002fe40008201000 */
[----:B------:R-:W-:-:S02]  /*0620*/  LEA.HI R2, R2, R11, RZ, 0x2 ;  /* 0x0000000b02027211 */ /* 0x000fc400078f10ff */
[----:B------:R-:W-:Y:S01]  /*0630*/  LEA.HI R9, R9, R8, RZ, 0x2 ;  /* 0x0000000809097211 */ /* 0x000fe200078f10ff */
[----:B------:R-:W-:Y:S01]  /*0640*/  FMUL R13, R13, UR4 ;  /* 0x000000040d0d7c20 */ /* 0x000fe20008400000 */
[----:B---3--:R-:W-:Y:S01]  /*0650*/  ISETP.NE.OR P1, PT, R12, RZ, !P1 ;  /* 0x000000ff0c00720c */ /* 0x008fe20004f25670 */
[----:B------:R-:W-:Y:S01]  /*0660*/  ULDC UR4, c[0x0][0x154] ;  /* 0x0000550000047ab9 */ /* 0x000fe20000000800 */
[----:B------:R-:W-:Y:S02]  /*0670*/  LOP3.LUT R12, R2, 0xfffffffc, RZ, 0xc0, !PT ;  /* 0xfffffffc020c7812 */ /* 0x000fe400078ec0ff */
[----:B------:R-:W-:Y:S01]  /*0680*/  LOP3.LUT R9, R9, 0x3ffffffc, RZ, 0xc0, !PT ;  /* 0x3ffffffc09097812 */ /* 0x000fe200078ec0ff */
[----:B------:R-:W0:Y:S01]  /*0690*/  F2I.U32.TRUNC.NTZ R13, R13 ;  /* 0x0000000d000d7305 */ /* 0x000e22000020f000 */
[----:B------:R-:W-:Y:S01]  /*06a0*/  SHF.R.S32.HI R2, RZ, 0x1f, R5 ;  /* 0x0000001fff027819 */ /* 0x000fe20000011405 */
[----:B------:R-:W-:Y:S01]  /*06b0*/  IMAD.IADD R12, R11, 0x1, -R12 ;  /* 0x000000010b0c7824 */ /* 0x000fe200078e0a0c */
[----:B------:R-:W-:Y:S01]  /*06c0*/  VOTEU.ALL UP1, P0 ;  /* 0x00000000003f7886 */ /* 0x000fe20000020000 */
[----:B------:R-:W-:Y:S01]  /*06d0*/  IMAD.IADD R9, R8, 0x1, -R9 ;  /* 0x0000000108097824 */ /* 0x000fe200078e0a09 */
[----:B------:R-:W-:Y:S01]  /*06e0*/  LEA.HI R2, R2, R5, RZ, 0x2 ;  /* 0x0000000502027211 */ /* 0x000fe200078f10ff */
[----:B------:R-:W-:Y:S01]  /*06f0*/  VOTEU.ALL UP0, P0 ;  /* 0x00000000003f7886 */ /* 0x000fe20000000000 */
[----:B----4-:R-:W-:Y:S01]  /*0700*/  I2FP.F32.U32 R8, R6 ;  /* 0x0000000600087245 */ /* 0x010fe20000201000 */
[----:B------:R-:W-:Y:S01]  /*0710*/  IMAD R9, R9, 0x4, R12 ;  /* 0x0000000409097824 */ /* 0x000fe200078e020c */
[----:B------:R-:W-:Y:S01]  /*0720*/  LOP3.LUT R2, R2, 0xfffffffc, RZ, 0xc0, !PT ;  /* 0xfffffffc02027812 */ /* 0x000fe200078ec0ff */
[----:B------:R-:W-:Y:S01]  /*0730*/  VOTEU.ALL UP2, P1 ;  /* 0x00000000003f7886 */ /* 0x000fe20000840000 */
[----:B------:R-:W1:Y:S01]  /*0740*/  @!UP1 S2UR UR7, SR_CgaCtaId ;  /* 0x00000000000799c3 */ /* 0x000e620000008800 */
[----:B------:R-:W-:Y:S01]  /*0750*/  FMUL R8, R8, UR4 ;  /* 0x0000000408087c20 */ /* 0x000fe20008400000 */
[----:B------:R-:W-:Y:S01]  /*0760*/  IMAD.SHL.U32 R112, R9, 0x4, RZ ;  /* 0x0000000409707824 */ /* 0x000fe200078e00ff */
[----:B------:R-:W-:Y:S01]  /*0770*/  UMOV UR4, 0x20 ;  /* 0x0000002000047882 */ /* 0x000fe20000000000 */
[----:B------:R-:W-:Y:S01]  /*0780*/  IMAD.IADD R5, R5, 0x1, -R2 ;  /* 0x0000000105057824 */ /* 0x000fe200078e0a02 */
[----:B------:R-:W-:Y:S01]  /*0790*/  LEA.HI R2, R9, R9, RZ, 0x1 ;  /* 0x0000000909027211 */ /* 0x000fe200078f08ff */
[----:B0-----:R-:W-:Y:S01]  /*07a0*/  IMAD.MOV R13, RZ, RZ, -R13 ;  /* 0x000000ffff0d7224 */ /* 0x001fe200078e0a0d */
[----:B------:R-:W0:Y:S01]  /*07b0*/  F2I.U32.TRUNC.NTZ R8, R8 ;  /* 0x0000000800087305 */ /* 0x000e22000020f000 */
[----:B------:R-:W3:Y:S01]  /*07c0*/  @!UP2 S2UR UR10, SR_CgaCtaId ;  /* 0x00000000000aa9c3 */ /* 0x000ee20000008800 */
[----:B------:R-:W-:Y:S01]  /*07d0*/  LOP3.LUT R2, R2, 0xfffffffe, RZ, 0xc0, !PT ;  /* 0xfffffffe02027812 */ /* 0x000fe200078ec0ff */
[----:B-----5:R-:W-:Y:S01]  /*07e0*/  IMAD R21, R14, R13, UR12 ;  /* 0x0000000c0e157e24 */ /* 0x020fe2000f8e020d */
[----:B------:R-:W-:Y:S01]  /*07f0*/  @!UP1 UMOV UR6, 0x400 ;  /* 0x0000040000069882 */ /* 0x000fe20000000000 */
[----:B------:R-:W-:-:S04]  /*0800*/  @!UP1 UIADD3 UR4, -UR4, 0x100000, URZ ;  /* 0x0010000004049890 */ /* 0x000fc8000fffe13f */
[----:B------:R-:W-:Y:S02]  /*0810*/  @!UP1 USHF.L.U32 UR5, UR4, 0xb, URZ ;  /* 0x0000000b04059899 */ /* 0x000fe4000800063f */
[----:B------:R-:W-:Y:S01]  /*0820*/  @!UP1 USHF.L.U32 UR4, UR4, 0x1, URZ ;  /* 0x0000000104049899 */ /* 0x000fe2000800063f */
[C---:B------:R-:W-:Y:S01]  /*0830*/  LOP3.LUT R112, R9.reuse, 0xc, R112, 0x78, !PT ;  /* 0x0000000c09707812 */ /* 0x040fe200078e7870 */
[----:B------:R-:W-:Y:S01]  /*0840*/  IMAD.IADD R2, R9, 0x1, -R2 ;  /* 0x0000000109027824 */ /* 0x000fe200078e0a02 */
[----:B------:R-:W-:Y:S01]  /*0850*/  @!UP2 UMOV UR9, 0x400 ;  /* 0x000004000009a882 */ /* 0x000fe20000000000 */
[----:B------:R-:W-:Y:S01]  /*0860*/  VOTEU.ALL UP3, P1 ;  /* 0x00000000003f7886 */ /* 0x000fe20000860000 */
[----:B------:R-:W-:Y:S01]  /*0870*/  VOTEU.ALL UP4, P1 ;  /* 0x00000000003f7886 */ /* 0x000fe20000880000 */
[----:B------:R-:W-:Y:S01]  /*0880*/  VOTEU.ALL UP5, P1 ;  /* 0x00000000003f7886 */ /* 0x000fe200008a0000 */
[----:B------:R-:W-:Y:S01]  /*0890*/  ISETP.NE.AND P3, PT, R2, R21, PT ;  /* 0x000000150200720c */ /* 0x000fe20003f65270 */
[----:B------:R4:W4:Y:S01]  /*08a0*/  SHFL.IDX PT, R14, R7, RZ, 0x1f ;  /* 0x00001fff070e7589 */ /* 0x00092200000e0000 */
[----:B------:R-:W-:Y:S01]  /*08b0*/  ISETP.EQ.U32.AND P2, PT, R15, 0x1, PT ;  /* 0x000000010f00780c */ /* 0x000fe20003f42070 */
[----:B0-----:R-:W-:Y:S01]  /*08c0*/  IMAD.MOV R20, RZ, RZ, -R8 ;  /* 0x000000ffff147224 */ /* 0x001fe200078e0a08 */
[----:B-1----:R-:W-:-:S02]  /*08d0*/  @!UP1 ULEA UR8, UR7, UR6, 0x18 ;  /* 0x0000000607089291 */ /* 0x002fc4000f8ec03f */
[----:B------:R-:W-:-:S04]  /*08e0*/  @!UP2 UIADD3 UR6, -UR11, 0x100000, URZ ;  /* 0x001000000b06a890 */ /* 0x000fc8000fffe13f */
[----:B------:R-:W-:Y:S02]  /*08f0*/  @!UP2 USHF.L.U32 UR7, UR6, 0xb, URZ ;  /* 0x0000000b0607a899 */ /* 0x000fe4000800063f */
[----:B------:R-:W-:Y:S01]  /*0900*/  @!UP2 USHF.L.U32 UR6, UR6, 0x1, URZ ;  /* 0x000000010606a899 */ /* 0x000fe2000800063f */
[----:B--2---:R-:W-:Y:S01]  /*0910*/  IMAD R9, R25, R20, R6 ;  /* 0x0000001419097224 */ /* 0x004fe200078e0206 */
[----:B------:R-:W-:Y:S01]  /*0920*/  VOTEU.ALL UP1, P0 ;  /* 0x00000000003f7886 */ /* 0x000fe20000020000 */
[----:B------:R-:W-:Y:S01]  /*0930*/  LOP3.LUT P0, RZ, R3, 0x7, RZ, 0xc0, !PT ;  /* 0x0000000703ff7812 */ /* 0x000fe2000780c0ff */
[----:B---3--:R-:W-:Y:S01]  /*0940*/  @!UP2 ULEA UR9, UR10, UR9, 0x18 ;  /* 0x000000090a09a291 */ /* 0x008fe2000f8ec03f */
[----:B------:R-:W-:Y:S01]  /*0950*/  @P3 LEA.HI R2, R112, R112, RZ, 0x1 ;  /* 0x0000007070023211 */ /* 0x000fe200078f08ff */
[----:B------:R-:W-:Y:S01]  /*0960*/  VOTEU.ALL UP2, P1 ;  /* 0x00000000003f7886 */ /* 0x000fe20000840000 */
[----:B------:R-:W-:Y:S01]  /*0970*/  ISETP.NE.AND P1, PT, R5, 0x3, PT ;  /* 0x000000030500780c */ /* 0x000fe20003f25270 */
[----:B------:R-:W0:Y:S02]  /*0980*/  FENCE.VIEW.ASYNC.S ;  /* 0x00000000000073c6 */ /* 0x000e240000000000 */
[----:B0-----:R0:W1:Y:S01]  /*0990*/  @!UP0 SYNCS.EXCH.64 URZ, [UR8+0x120], UR4 ;  /* 0x00012004083f85b2 */ /* 0x0010620008000100 */
[----:B------:R-:W-:-:S02]  /*09a0*/  @P3 SHF.R.S32.HI R2, RZ, 0x1, R2 ;  /* 0x00000001ff023819 */ /* 0x000fc40000011402 */
[----:B------:R-:W-:Y:S02]  /*09b0*/  ISETP.EQ.OR P1, PT, R5, RZ, !P1 ;  /* 0x000000ff0500720c */ /* 0x000fe40004f22670 */
[----:B------:R-:W-:Y:S02]  /*09c0*/  @P3 ISETP.NE.AND P5, PT, R2, R9, PT ;  /* 0x000000090200320c */ /* 0x000fe40003fa5270 */
[----:B------:R-:W-:Y:S02]  /*09d0*/  ISETP.LT.U32.AND P0, PT, R112, 0x2, !P0 ;  /* 0x000000027000780c */ /* 0x000fe40004701070 */
[----:B------:R-:W-:Y:S02]  /*09e0*/  ISETP.EQ.AND P1, PT, R10, RZ, P1 ;  /* 0x000000ff0a00720c */ /* 0x000fe40000f22270 */
[----:B------:R-:W-:Y:S02]  /*09f0*/  SEL R2, RZ, 0x1, !P0 ;  /* 0x00000001ff027807 */ /* 0x000fe40004000000 */
[----:B------:R-:W-:-:S02]  /*0a00*/  @P3 SEL R113, RZ, 0x1, P5 ;  /* 0x00000001ff713807 */ /* 0x000fc40002800000 */
[----:B------:R-:W-:Y:S01]  /*0a10*/  SEL R16, RZ, 0x1, !P1 ;  /* 0x00000001ff107807 */ /* 0x000fe20004800000 */
[----:B------:R0:W2:Y:S01]  /*0a20*/  @!UP1 SYNCS.EXCH.64 URZ, [UR8+0x128], UR4 ;  /* 0x00012804083f95b2 */ /* 0x0000a20008000100 */
[----:B------:R-:W-:Y:S01]  /*0a30*/  NOP ;  /* 0x0000000000007918 */ /* 0x000fe20000000000 */
[----:B------:R-:W-:Y:S02]  /*0a40*/  LOP3.LUT R113, R113, R2, RZ, 0xc0, !PT ;  /* 0x0000000271717212 */ /* 0x000fe400078ec0ff */
[----:B------:R-:W-:Y:S01]  /*0a50*/  SEL R16, R16, 0x2, P6 ;  /* 0x0000000210107807 */ /* 0x000fe20003000000 */
[----:B------:R0:W3:Y:S01]  /*0a60*/  @!UP2 SYNCS.EXCH.64 URZ, [UR9+0x100], UR6 ;  /* 0x00010006093fa5b2 */ /* 0x0000e20008000100 */
[----:B------:R0:W0:Y:S01]  /*0a70*/  @!UP3 SYNCS.EXCH.64 URZ, [UR9+0x108], UR6 ;  /* 0x00010806093fb5b2 */ /* 0x0000220008000100 */
[----:B------:R0:W0:Y:S01]  /*0a80*/  @!UP4 SYNCS.EXCH.64 URZ, [UR9+0x110], UR6 ;  /* 0x00011006093fc5b2 */ /* 0x0000220008000100 */
[----:B------:R0:W0:Y:S01]  /*0a90*/  @!UP5 SYNCS.EXCH.64 URZ, [UR9+0x118], UR6 ;  /* 0x00011806093fd5b2 */ /* 0x0000220008000100 */
[----:B------:R-:W-:Y:S01]  /*0aa0*/  NOP ;  /* 0x0000000000007918 */ /* 0x000fe20000000000 */
[----:B-1--4-:R-:W-:Y:S05]  /*0ab0*/  @!P2 BRA `(.L_x_4) ;  /* 0x000000000008a947 */ /* 0x012fea0003800000 */
[----:B0-23--:R-:W-:Y:S01]  /*0ac0*/  UCGABAR_ARV ;  /* 0x00000000000079c7 */ /* 0x00dfe20008000000 */
[----:B------:R-:W-:Y:S05]  /*0ad0*/  BRA `(.L_x_5) ;  /* 0x0000000000047947 */ /* 0x000fea0003800000 */
.L_x_4:
[----:B0-23--:R-:W-:Y:S01]  /*0ae0*/  NOP ;  /* 0x0000000000007918 */ /* 0x00dfe20000000000 */
.L_x_5:
[----:B------:R-:W-:Y:S01]  /*0af0*/  ULDC.64 UR4, c[0x0][0x598] ;  /* 0x0001660000047ab9 */ /* 0x000fe20000000a00 */
[----:B------:R-:W-:Y:S01]  /*0b00*/  ULDC.64 UR36, c[0x0][0x208] ;  /* 0x0000820000247ab9 */ /* 0x000fe20000000a00 */
[----:B------:R-:W-:-:S04]  /*0b10*/  ISETP.NE.U32.AND P0, PT, RZ, UR4, PT ;  /* 0x00000004ff007c0c */ /* 0x000fc8000bf05070 */
[----:B------:R-:W-:-:S13]  /*0b20*/  ISETP.NE.AND.EX P0, PT, RZ, UR5, PT, P0 ;  /* 0x00000005ff007c0c */ /* 0x000fda000bf05300 */
[----:B------:R-:W-:Y:S05]  /*0b30*/  @!P0 BRA `(.L_x_6) ;  /* 0x00000000001c8947 */ /* 0x000fea0003800000 */
[----:B------:R-:W0:Y:S02]  /*0b40*/  LDC.64 R8, c[0x0][0x598] ;  /* 0x00016600ff087b82 */ /* 0x000e240000000a00 */
[----:B0-----:R-:W2:Y:S02]  /*0b50*/  LDG.E.64 R8, desc[UR36][R8.64] ;  /* 0x0000002408087981 */ /* 0x001ea4000c1e1b00 */
[----:B--2---:R-:W-:-:S04]  /*0b60*/  ISETP.NE.U32.AND P0, PT, R8, RZ, PT ;  /* 0x000000ff0800720c */ /* 0x004fc80003f05070 */
[----:B------:R-:W-:-:S13]  /*0b70*/  ISETP.NE.AND.EX P0, PT, R9, RZ, PT, P0 ;  /* 0x000000ff0900720c */ /* 0x000fda0003f05300 */
[----:B------:R-:W-:Y:S05]  /*0b80*/  @!P0 BRA `(.L_x_6) ;  /* 0x0000000000088947 */ /* 0x000fea0003800000 */
[----:B------:R0:W5:Y:S01]  /*0b90*/  LD.E R114, desc[UR36][R8.64] ;  /* 0x0000002408727980 */ /* 0x000162000c101900 */
[----:B------:R-:W-:Y:S05]  /*0ba0*/  BRA `(.L_x_7) ;  /* 0x0000000000247947 */ /* 0x000fea0003800000 */
.L_x_6:
[----:B------:R-:W-:Y:S02]  /*0bb0*/  ULDC.64 UR4, c[0x0][0x588] ;  /* 0x0001620000047ab9 */ /* 0x000fe40000000a00 */
[----:B------:R-:W-:-:S04]  /*0bc0*/  ISETP.NE.U32.AND P0, PT, RZ, UR4, PT ;  /* 0x00000004ff007c0c */ /* 0x000fc8000bf05070 */
[----:B------:R-:W-:-:S13]  /*0bd0*/  ISETP.NE.AND.EX P0, PT, RZ, UR5, PT, P0 ;  /* 0x00000005ff007c0c */ /* 0x000fda000bf05300 */
[----:B------:R-:W-:Y:S05]  /*0be0*/  @!P0 BRA `(.L_x_8) ;  /* 0x00000000000c8947 */ /* 0x000fea0003800000 */
[----:B------:R-:W0:Y:S02]  /*0bf0*/  LDC.64 R114, c[0x0][0x588] ;  /* 0x00016200ff727b82 */ /* 0x000e240000000a00 */
[----:B0-----:R1:W5:Y:S01]  /*0c00*/  LDG.E R114, desc[UR36][R114.64] ;  /* 0x0000002472727981 */ /* 0x001362000c1e1900 */
[----:B------:R-:W-:Y:S05]  /*0c10*/  BRA `(.L_x_7) ;  /* 0x0000000000087947 */ /* 0x000fea0003800000 */
.L_x_8:
[----:B------:R-:W-:Y:S02]  /*0c20*/  ULDC UR4, c[0x0][0x580] ;  /* 0x0001600000047ab9 */ /* 0x000fe40000000800 */
[----:B------:R-:W-:-:S07]  /*0c30*/  IMAD.U32 R114, RZ, RZ, UR4 ;  /* 0x00000004ff727e24 */ /* 0x000fce000f8e00ff */
.L_x_7:
[----:B------:R-:W-:Y:S02]  /*0c40*/  ULDC.64 UR4, c[0x0][0x5a0] ;  /* 0x0001680000047ab9 */ /* 0x000fe40000000a00 */
[----:B------:R-:W-:-:S04]  /*0c50*/  ISETP.NE.U32.AND P0, PT, RZ, UR4, PT ;  /* 0x00000004ff007c0c */ /* 0x000fc8000bf05070 */
[----:B------:R-:W-:-:S13]  /*0c60*/  ISETP.NE.AND.EX P0, PT, RZ, UR5, PT, P0 ;  /* 0x00000005ff007c0c */ /* 0x000fda000bf05300 */
[----:B------:R-:W-:Y:S05]  /*0c70*/  @!P0 BRA `(.L_x_9) ;  /* 0x00000000001c8947 */ /* 0x000fea0003800000 */
[----:B0-----:R-:W0:Y:S02]  /*0c80*/  LDC.64 R8, c[0x0][0x5a0] ;  /* 0x00016800ff087b82 */ /* 0x001e240000000a00 */
[----:B0-----:R-:W2:Y:S02]  /*0c90*/  LDG.E.64 R8, desc[UR36][R8.64] ;  /* 0x0000002408087981 */ /* 0x001ea4000c1e1b00 */
[----:B--2---:R-:W-:-:S04]  /*0ca0*/  ISETP.NE.U32.AND P0, PT, R8, RZ, PT ;  /* 0x000000ff0800720c */ /* 0x004fc80003f05070 */
[----:B------:R-:W-:-:S13]  /*0cb0*/  ISETP.NE.AND.EX P0, PT, R9, RZ, PT, P0 ;  /* 0x000000ff0900720c */ /* 0x000fda0003f05300 */
[----:B------:R-:W-:Y:S05]  /*0cc0*/  @!P0 BRA `(.L_x_9) ;  /* 0x0000000000088947 */ /* 0x000fea0003800000 */
[----:B-1----:R0:W5:Y:S01]  /*0cd0*/  LD.E R115, desc[UR36][R8.64] ;  /* 0x0000002408737980 */ /* 0x002162000c101900 */
[----:B------:R-:W-:Y:S05]  /*0ce0*/  BRA `(.L_x_10) ;  /* 0x0000000000247947 */ /* 0x000fea0003800000 */
.L_x_9:
[----:B------:R-:W-:Y:S02]  /*0cf0*/  ULDC.64 UR4, c[0x0][0x590] ;  /* 0x0001640000047ab9 */ /* 0x000fe40000000a00 */
[----:B------:R-:W-:-:S04]  /*0d00*/  ISETP.NE.U32.AND P0, PT, RZ, UR4, PT ;  /* 0x00000004ff007c0c */ /* 0x000fc8000bf05070 */
[----:B------:R-:W-:-:S13]  /*0d10*/  ISETP.NE.AND.EX P0, PT, RZ, UR5, PT, P0 ;  /* 0x00000005ff007c0c */ /* 0x000fda000bf05300 */
[----:B------:R-:W-:Y:S05]  /*0d20*/  @!P0 BRA `(.L_x_11) ;  /* 0x00000000000c8947 */ /* 0x000fea0003800000 */
[----:B0-----:R-:W1:Y:S02]  /*0d30*/  LDC.64 R8, c[0x0][0x590] ;  /* 0x00016400ff087b82 */ /* 0x001e640000000a00 */
[----:B-1----:R1:W5:Y:S01]  /*0d40*/  LDG.E R115, desc[UR36][R8.64] ;  /* 0x0000002408737981 */ /* 0x002362000c1e1900 */
[----:B------:R-:W-:Y:S05]  /*0d50*/  BRA `(.L_x_10) ;  /* 0x0000000000087947 */ /* 0x000fea0003800000 */
.L_x_11:
[----:B------:R-:W-:Y:S02]  /*0d60*/  ULDC UR4, c[0x0][0x584] ;  /* 0x0001610000047ab9 */ /* 0x000fe40000000800 */
[----:B-1----:R-:W-:-:S07]  /*0d70*/  IMAD.U32 R115, RZ, RZ, UR4 ;  /* 0x00000004ff737e24 */ /* 0x002fce000f8e00ff */
.L_x_10:
[----:B------:R-:W2:Y:S01]  /*0d80*/  LDC R2, c[0x0][0x65c] ;  /* 0x00019700ff027b82 */ /* 0x000ea20000000800 */
[----:B------:R-:W-:Y:S01]  /*0d90*/  ULDC UR6, c[0x0][0x28c] ;  /* 0x0000a30000067ab9 */ /* 0x000fe20000000800 */
[----:B------:R-:W-:Y:S01]  /*0da0*/  ISETP.NE.AND P0, PT, R10, 0x2, PT ;  /* 0x000000020a00780c */ /* 0x000fe20003f05270 */
[----:B------:R-:W-:Y:S01]  /*0db0*/  UIADD3 UR6, UR6, 0x1f, URZ ;  /* 0x0000001f06067890 */ /* 0x000fe2000fffe03f */
[----:B01----:R-:W-:Y:S01]  /*0dc0*/  IMAD.U32 R8, RZ, RZ, UR12 ;  /* 0x0000000cff087e24 */ /* 0x003fe2000f8e00ff */
[----:B------:R-:W-:Y:S01]  /*0dd0*/  UMOV UR38, URZ ;  /* 0x0000003f00267c82 */ /* 0x000fe20008000000 */
[----:B------:R-:W-:Y:S01]  /*0de0*/  IMAD.MOV.U32 R9, RZ, RZ, RZ ;  /* 0x000000ffff097224 */ /* 0x000fe200078e00ff */
[----:B------:R-:W-:Y:S01]  /*0df0*/  USHF.R.S32.HI UR7, URZ, 0x1f, UR6 ;  /* 0x0000001f3f077899 */ /* 0x000fe20008011406 */
[----:B------:R-:W-:Y:S01]  /*0e00*/  UMOV UR39, URZ ;  /* 0x0000003f00277c82 */ /* 0x000fe20008000000 */
[----:B------:R-:W-:Y:S02]  /*0e10*/  ULDC.64 UR8, c[0x0][0x650] ;  /* 0x0001940000087ab9 */ /* 0x000fe40000000a00 */
[----:B------:R-:W-:-:S04]  /*0e20*/  ULEA.HI UR7, UR7, UR6, URZ, 0x5 ;  /* 0x0000000607077291 */ /* 0x000fc8000f8f283f */
[----:B------:R-:W-:Y:S01]  /*0e30*/  USHF.R.S32.HI UR40, URZ, 0x5, UR7 ;  /* 0x000000053f287899 */ /* 0x000fe20008011407 */
[----:B--2---:R-:W-:-:S13]  /*0e40*/  ISETP.NE.AND P1, PT, R2, 0x1, PT ;  /* 0x000000010200780c */ /* 0x004fda0003f25270 */
[----:B------:R-:W0:Y:S01]  /*0e50*/  @P1 LDC R19, c[0x0][0x10] ;  /* 0x00000400ff131b82 */ /* 0x000e220000000800 */
[----:B------:R-:W-:Y:S02]  /*0e60*/  @P1 IMAD.MOV.U32 R7, RZ, RZ, RZ ;  /* 0x000000ffff071224 */ /* 0x000fe400078e00ff */
[----:B------:R-:W-:-:S05]  /*0e70*/  @P1 IMAD.MOV.U32 R17, RZ, RZ, RZ ;  /* 0x000000ffff111224 */ /* 0x000fca00078e00ff */
[----:B------:R-:W1:Y:S01]  /*0e80*/  @!P1 LDC R11, c[0x0][0xc] ;  /* 0x00000300ff0b9b82 */ /* 0x000e620000000800 */
[----:B------:R-:W-:Y:S01]  /*0e90*/  ULDC UR4, c[0x0][0xc] ;  /* 0x0000030000047ab9 */ /* 0x000fe20000000800 */
[----:B------:R-:W-:Y:S02]  /*0ea0*/  ULDC UR5, c[0x0][0x10] ;  /* 0x0000040000057ab9 */ /* 0x000fe40000000800 */
[----:B------:R-:W-:-:S04]  /*0eb0*/  UIMAD.WIDE.U32 UR4, UR4, UR5, URZ ;  /* 0x00000005040472a5 */ /* 0x000fc8000f8e003f */
[----:B------:R-:W2:Y:S01]  /*0ec0*/  LDC R2, c[0x0][0x14] ;  /* 0x00000500ff027b82 */ /* 0x000ea20000000800 */
[----:B0-----:R-:W-:-:S04]  /*0ed0*/  @P1 IMAD.WIDE.U32 R18, R19, UR12, R6 ;  /* 0x0000000c13121c25 */ /* 0x001fc8000f8e0006 */
[----:B------:R-:W-:Y:S02]  /*0ee0*/  @P1 IMAD.IADD R17, R19, 0x1, R17 ;  /* 0x0000000113111824 */ /* 0x000fe400078e0211 */
[----:B-1----:R-:W-:-:S04]  /*0ef0*/  @!P1 IMAD.WIDE.U32 R8, R6, R11, R8 ;  /* 0x0000000b06089225 */ /* 0x002fc800078e0008 */
[----:B------:R-:W-:Y:S02]  /*0f00*/  @!P1 IMAD.MOV.U32 R18, RZ, RZ, R8 ;  /* 0x000000ffff129224 */ /* 0x000fe400078e0008 */
[----:B------:R-:W-:Y:S02]  /*0f10*/  @!P1 IMAD.MOV.U32 R17, RZ, RZ, R9 ;  /* 0x000000ffff119224 */ /* 0x000fe400078e0009 */
[----:B--2---:R-:W-:-:S04]  /*0f20*/  IMAD.WIDE.U32 R12, R2, UR4, RZ ;  /* 0x00000004020c7c25 */ /* 0x004fc8000f8e00ff */
[----:B------:R-:W-:Y:S01]  /*0f30*/  IMAD R23, R2, UR5, RZ ;  /* 0x0000000502177c24 */ /* 0x000fe2000f8e02ff */
[----:B------:R0:W-:Y:S03]  /*0f40*/  STL.64 [R1], R12 ;  /* 0x0000000c01007387 */ /* 0x0001e60000100a00 */
[----:B------:R-:W-:Y:S01]  /*0f50*/  IMAD.IADD R23, R13, 0x1, R23 ;  /* 0x000000010d177824 */ /* 0x000fe200078e0217 */
[----:B------:R-:W-:Y:S06]  /*0f60*/  @P0 BRA `(.L_x_12) ;  /* 0x0000000000200947 */ /* 0x000fec0003800000 */
[----:B------:R-:W-:Y:S01]  /*0f70*/  UISETP.GE.U32.AND UP0, UPT, UR40, 0xf, UPT ;  /* 0x0000000f2800788c */ /* 0x000fe2000bf06070 */
[----:B------:R-:W-:Y:S01]  /*0f80*/  IADD3 R18, P0, R18, R12, RZ ;  /* 0x0000000c12127210 */ /* 0x000fe20007f1e0ff */
[----:B------:R-:W-:Y:S01]  /*0f90*/  UIMAD.WIDE.U32 UR4, UR40, -0x77777777, URZ ;  /* 0x88888889280478a5 */ /* 0x000fe2000f8e003f */
[----:B------:R-:W-:-:S03]  /*0fa0*/  UMOV UR39, URZ ;  /* 0x0000003f00277c82 */ /* 0x000fc60008000000 */
[----:B------:R-:W-:Y:S01]  /*0fb0*/  USHF.R.U32.HI UR4, URZ, 0x3, UR5 ;  /* 0x000000033f047899 */ /* 0x000fe20008011605 */
[----:B------:R-:W-:-:S03]  /*0fc0*/  IMAD.X R17, R23, 0x1, R17, P0 ;  /* 0x0000000117117824 */ /* 0x000fc600000e0611 */
[----:B------:R-:W-:Y:S02]  /*0fd0*/  UIMAD UR38, UR4, -0xf, UR40 ;  /* 0xfffffff1042678a4 */ /* 0x000fe4000f8e0228 */
[----:B------:R-:W-:-:S12]  /*0fe0*/  @UP0 ULOP3.LUT UR39, UR4, 0x1, URZ, 0xc0, !UPT ;  /* 0x0000000104270892 */ /* 0x000fd8000f8ec03f */
.L_x_12:
[----:B------:R-:W-:Y:S01]  /*0ff0*/  ISETP.GE.U32.AND P0, PT, R18, UR8, PT ;  /* 0x0000000812007c0c */ /* 0x000fe2000bf06070 */
[----:B------:R-:W-:Y:S01]  /*1000*/  IMAD.MOV.U32 R19, RZ, RZ, -0x1 ;  /* 0xffffffffff137424 */ /* 0x000fe200078e00ff */
[----:B------:R-:W-:Y:S01]  /*1010*/  PRMT R8, RZ, 0x7610, R8 ;  /* 0x00007610ff087816 */ /* 0x000fe20000000008 */
[----:B------:R-:W-:Y:S01]  /*1020*/  IMAD.MOV.U32 R22, RZ, RZ, -0x1 ;  /* 0xffffffffff167424 */ /* 0x000fe200078e00ff */
[----:B------:R-:W-:Y:S01]  /*1030*/  ISETP.GE.U32.AND.EX P0, PT, R17, UR9, PT, P0 ;  /* 0x0000000911007c0c */ /* 0x000fe2000bf06100 */
[----:B------:R-:W-:-:S12]  /*1040*/  IMAD.MOV.U32 R2, RZ, RZ, -0x1 ;  /* 0xffffffffff027424 */ /* 0x000fd800078e00ff */
[----:B------:R-:W-:Y:S05]  /*1050*/  @P0 BRA `(.L_x_13) ;  /* 0x00000004002c0947 */ /* 0x000fea0003800000 */
[----:B------:R-:W1:Y:S01]  /*1060*/  LDC.64 R26, c[0x0][0x628] ;  /* 0x00018a00ff1a7b82 */ /* 0x000e620000000a00 */
[----:B------:R-:W-:Y:S02]  /*1070*/  IMAD.MOV.U32 R8, RZ, RZ, R18 ;  /* 0x000000ffff087224 */ /* 0x000fe400078e0012 */
[----:B------:R-:W-:-:S05]  /*1080*/  IMAD.MOV.U32 R9, RZ, RZ, R17 ;  /* 0x000000ffff097224 */ /* 0x000fca00078e0011 */
[----:B------:R-:W2:Y:S08]  /*1090*/  LDC R2, c[0x0][0x630] ;  /* 0x00018c00ff027b82 */ /* 0x000eb00000000800 */
[----:B------:R-:W3:Y:S01]  /*10a0*/  LDC.64 R28, c[0x0][0x620] ;  /* 0x00018800ff1c7b82 */ /* 0x000ee20000000a00 */
[----:B-1----:R-:W-:-:S04]  /*10b0*/  ISETP.NE.U32.AND P0, PT, R26, RZ, PT ;  /* 0x000000ff1a00720c */ /* 0x002fc80003f05070 */
[----:B------:R-:W-:-:S13]  /*10c0*/  ISETP.NE.AND.EX P0, PT, R27, RZ, PT, P0 ;  /* 0x000000ff1b00720c */ /* 0x000fda0003f05300 */
[----:B--23--:R-:W-:Y:S05]  /*10d0*/  @!P0 BRA `(.L_x_14) ;  /* 0x0000000000288947 */ /* 0x00cfea0003800000 */
[----:B0-----:R-:W0:Y:S02]  /*10e0*/  LDC R13, c[0x0][0x634] ;  /* 0x00018d00ff0d7b82 */ /* 0x001e240000000800 */
[----:B0-----:R-:W-:-:S05]  /*10f0*/  IADD3 R13, P0, R18, R13, RZ ;  /* 0x0000000d120d7210 */ /* 0x001fca0007f1e0ff */
[----:B------:R-:W-:-:S04]  /*1100*/  IMAD.X R15, RZ, RZ, R17, P0 ;  /* 0x000000ffff0f7224 */ /* 0x000fc800000e0611 */
[----:B------:R-:W-:-:S04]  /*1110*/  IMAD.WIDE.U32 R8, R15, R26, RZ ;  /* 0x0000001a0f087225 */ /* 0x000fc800078e00ff */
[----:B------:R-:W-:-:S04]  /*1120*/  IMAD.WIDE.U32 R10, P0, R13, R27, R8 ;  /* 0x0000001b0d0a7225 */ /* 0x000fc80007800008 */
[----:B------:R-:W-:-:S04]  /*1130*/  IMAD.WIDE.U32 R8, R13, R26, RZ ;  /* 0x0000001a0d087225 */ /* 0x000fc800078e00ff */
[----:B------:R-:W-:Y:S01]  /*1140*/  IMAD.X R13, RZ, RZ, RZ, P0 ;  /* 0x000000ffff0d7224 */ /* 0x000fe200000e06ff */
[----:B------:R-:W-:Y:S01]  /*1150*/  IADD3 RZ, P0, R9, R10, RZ ;  /* 0x0000000a09ff7210 */ /* 0x000fe20007f1e0ff */
[----:B------:R-:W-:-:S04]  /*1160*/  IMAD.MOV.U32 R12, RZ, RZ, R11 ;  /* 0x000000ffff0c7224 */ /* 0x000fc800078e000b */
[----:B------:R-:W-:-:S08]  /*1170*/  IMAD.WIDE.U32.X R8, R15, R27, R12, P0 ;  /* 0x0000001b0f087225 */ /* 0x000fd000000e040c */
.L_x_14:
[----:B------:R-:W1:Y:S01]  /*1180*/  LDC.64 R32, c[0x0][0x640] ;  /* 0x00019000ff207b82 */ /* 0x000e620000000a00 */
[-C--:B------:R-:W-:Y:S01]  /*1190*/  SHF.R.U64 R30, R8, R2.reuse, R9 ;  /* 0x00000002081e7219 */ /* 0x080fe20000001209 */
[----:B------:R-:W-:Y:S01]  /*11a0*/  IMAD.MOV.U32 R19, RZ, RZ, R17 ;  /* 0x000000ffff137224 */ /* 0x000fe200078e0011 */
[----:B------:R-:W-:Y:S01]  /*11b0*/  SHF.R.U32.HI R2, RZ, R2, R9 ;  /* 0x00000002ff027219 */ /* 0x000fe20000011609 */
[----:B------:R-:W-:Y:S01]  /*11c0*/  IMAD.MOV.U32 R26, RZ, RZ, 0x1 ;  /* 0x00000001ff1a7424 */ /* 0x000fe200078e00ff */
[----:B------:R-:W-:-:S03]  /*11d0*/  IADD3 R11, P0, RZ, -R30, RZ ;  /* 0x8000001eff0b7210 */ /* 0x000fc60007f1e0ff */
[----:B------:R-:W2:Y:S02]  /*11e0*/  LDC R10, c[0x0][0x618] ;  /* 0x00018600ff0a7b82 */ /* 0x000ea40000000800 */
[----:B------:R-:W-:-:S04]  /*11f0*/  IMAD.X R9, RZ, RZ, ~R2, P0 ;  /* 0x000000ffff097224 */ /* 0x000fc800000e0e02 */
[-C--:B------:R-:W-:Y:S02]  /*1200*/  IMAD R2, R9, R28.reuse, RZ ;  /* 0x0000001c09027224 */ /* 0x080fe400078e02ff */
[----:B0-----:R-:W0:Y:S01]  /*1210*/  LDC R13, c[0x0][0x608] ;  /* 0x00018200ff0d7b82 */ /* 0x001e220000000800 */
[----:B------:R-:W-:-:S04]  /*1220*/  IMAD.WIDE.U32 R8, R11, R28, R18 ;  /* 0x0000001c0b087225 */ /* 0x000fc800078e0012 */
[----:B------:R-:W-:Y:S02]  /*1230*/  IMAD R11, R11, R29, R2 ;  /* 0x0000001d0b0b7224 */ /* 0x000fe400078e0202 */
[----:B------:R-:W-:Y:S01]  /*1240*/  IMAD.MOV.U32 R2, RZ, RZ, -0x1 ;  /* 0xffffffffff027424 */ /* 0x000fe200078e00ff */
[----:B------:R-:W3:Y:S01]  /*1250*/  LDC R31, c[0x0][0x658] ;  /* 0x00019600ff1f7b82 */ /* 0x000ee20000000800 */
[----:B------:R-:W-:Y:S01]  /*1260*/  IMAD.IADD R9, R9, 0x1, R11 ;  /* 0x0000000109097824 */ /* 0x000fe200078e020b */
[----:B-1----:R-:W-:-:S04]  /*1270*/  ISETP.NE.U32.AND P0, PT, R32, RZ, PT ;  /* 0x000000ff2000720c */ /* 0x002fc80003f05070 */
[----:B------:R-:W-:Y:S02]  /*1280*/  ISETP.NE.AND.EX P0, PT, R33, RZ, PT, P0 ;  /* 0x000000ff2100720c */ /* 0x000fe40003f05300 */
[----:B------:R-:W1:Y:S01]  /*1290*/  LDC R29, c[0x0][0x600] ;  /* 0x00018000ff1d7b82 */ /* 0x000e620000000800 */
[-CC-:B--2---:R-:W-:Y:S02]  /*12a0*/  SHF.R.U64 R27, R8, R10.reuse, R9.reuse ;  /* 0x0000000a081b7219 */ /* 0x184fe40000001209 */
[----:B------:R-:W-:-:S05]  /*12b0*/  SHF.R.U32.HI R8, RZ, R10, R9 ;  /* 0x0000000aff087219 */ /* 0x000fca0000011609 */
[----:B------:R-:W2:Y:S01]  /*12c0*/  LDC R22, c[0x0][0x648] ;  /* 0x00019200ff167b82 */ /* 0x000ea20000000800 */
[-CC-:B0-----:R-:W-:Y:S02]  /*12d0*/  SHF.R.U64 R34, R27, R13.reuse, R8.reuse ;  /* 0x0000000d1b227219 */ /* 0x181fe40000001208 */
[----:B------:R-:W-:-:S05]  /*12e0*/  SHF.R.U32.HI R8, RZ, R13, R8 ;  /* 0x0000000dff087219 */ /* 0x000fca0000011608 */
[----:B------:R-:W0:Y:S01]  /*12f0*/  LDC R24, c[0x0][0x638] ;  /* 0x00018e00ff187b82 */ /* 0x000e220000000800 */
[-CC-:B---3--:R-:W-:Y:S02]  /*1300*/  SHF.R.U64 R36, R34, R31.reuse, R8.reuse ;  /* 0x0000001f22247219 */ /* 0x188fe40000001208 */
[-C--:B------:R-:W-:Y:S02]  /*1310*/  SHF.L.U32 R2, R2, R31.reuse, RZ ;  /* 0x0000001f02027219 */ /* 0x080fe400000006ff */
[----:B------:R-:W-:Y:S01]  /*1320*/  SHF.R.U32.HI R9, RZ, R31, R8 ;  /* 0x0000001fff097219 */ /* 0x000fe20000011608 */
[----:B------:R-:W-:Y:S01]  /*1330*/  IMAD.MOV.U32 R8, RZ, RZ, R36 ;  /* 0x000000ffff087224 */ /* 0x000fe200078e0024 */
[----:B------:R-:W-:Y:S01]  /*1340*/  LOP3.LUT R15, RZ, R2, RZ, 0x33, !PT ;  /* 0x00000002ff0f7212 */ /* 0x000fe200078e33ff */
[----:B------:R-:W3:Y:S01]  /*1350*/  LDC R28, c[0x0][0x610] ;  /* 0x00018400ff1c7b82 */ /* 0x000ee20000000800 */
[----:B------:R-:W-:Y:S05]  /*1360*/  @!P0 BRA `(.L_x_15) ;  /* 0x0000000000288947 */ /* 0x000fea0003800000 */
[----:B------:R-:W4:Y:S02]  /*1370*/  LDC R13, c[0x0][0x64c] ;  /* 0x00019300ff0d7b82 */ /* 0x000f240000000800 */
[----:B----4-:R-:W-:-:S05]  /*1380*/  IADD3 R13, P0, R36, R13, RZ ;  /* 0x0000000d240d7210 */ /* 0x010fca0007f1e0ff */
        /* <DEDUP_REMOVED lines=8> */
.L_x_15:
[----:B--2---:R-:W-:Y:S01]  /*1410*/  SHF.R.U64 R7, R8, R22, R9 ;  /* 0x0000001608077219 */ /* 0x004fe20000001209 */
[----:B-1----:R-:W-:Y:S01]  /*1420*/  VIADD R8, R29, 0xffffffff ;  /* 0xffffffff1d087836 */ /* 0x002fe20000000000 */
[----:B------:R-:W-:Y:S01]  /*1430*/  SHF.L.U32 R2, R26, R31, RZ ;  /* 0x0000001f1a027219 */ /* 0x000fe200000006ff */
[----:B------:R-:W-:Y:S01]  /*1440*/  @P1 IMAD R21, R25, R20, R6 ;  /* 0x0000001419151224 */ /* 0x000fe200078e0206 */
[----:B------:R-:W-:Y:S01]  /*1450*/  LOP3.LUT R15, R34, R15, RZ, 0xc0, !PT ;  /* 0x0000000f220f7212 */ /* 0x000fe200078ec0ff */
[----:B------:R-:W-:Y:S01]  /*1460*/  IMAD.MOV R9, RZ, RZ, -R7 ;  /* 0x000000ffff097224 */ /* 0x000fe200078e0a07 */
[----:B------:R-:W-:-:S03]  /*1470*/  LOP3.LUT R8, R27, R8, RZ, 0xc0, !PT ;  /* 0x000000081b087212 */ /* 0x000fc600078ec0ff */
[----:B------:R-:W-:Y:S02]  /*1480*/  IMAD R6, R2, R7, R15 ;  /* 0x0000000702067224 */ /* 0x000fe400078e020f */
[----:B0-----:R-:W-:Y:S02]  /*1490*/  IMAD R2, R9, R24, R36 ;  /* 0x0000001809027224 */ /* 0x001fe400078e0224 */
[----:B---3--:R-:W-:Y:S02]  /*14a0*/  IMAD R19, R6, R28, R21 ;  /* 0x0000001c06137224 */ /* 0x008fe400078e0215 */
[----:B------:R-:W-:Y:S02]  /*14b0*/  IMAD R2, R2, R29, R8 ;  /* 0x0000001d02027224 */ /* 0x000fe400078e0208 */
[----:B------:R-:W-:-:S03]  /*14c0*/  IMAD.MOV.U32 R6, RZ, RZ, 0x1 ;  /* 0x00000001ff067424 */ /* 0x000fc600078e00ff */
[----:B------:R-:W-:Y:S02]  /*14d0*/  SEL R22, R2, R19, !P1 ;  /* 0x0000001302167207 */ /* 0x000fe40004800000 */
[----:B------:R-:W-:Y:S01]  /*14e0*/  SEL R19, R19, R2, !P1 ;  /* 0x0000000213137207 */ /* 0x000fe20004800000 */
[----:B------:R-:W-:Y:S01]  /*14f0*/  IMAD.MOV.U32 R2, RZ, RZ, R30 ;  /* 0x000000ffff027224 */ /* 0x000fe200078e001e */
[----:B------:R-:W-:-:S07]  /*1500*/  PRMT R8, R6, 0x7610, R8 ;  /* 0x0000761006087816 */ /* 0x000fce0000000008 */
.L_x_13:
[----:B------:R-:W-:Y:S05]  /*1510*/  @!P2 BRA `(.L_x_16) ;  /* 0x00000000000ca947 */ /* 0x000fea0003800000 */
[----:B------:R-:W-:Y:S01]  /*1520*/  UCGABAR_WAIT ;  /* 0x0000000000007dc7 */ /* 0x000fe20008000000 */
[----:B------:R-:W-:Y:S01]  /*1530*/  CCTL.IVALL ;  /* 0x00000000ff00798f */ /* 0x000fe20002000000 */
[----:B------:R-:W-:Y:S05]  /*1540*/  BRA `(.L_x_17) ;  /* 0x0000000000047947 */ /* 0x000fea0003800000 */
.L_x_16:
[----:B------:R-:W-:Y:S06]  /*1550*/  BAR.SYNC.DEFER_BLOCKING 0x0 ;  /* 0x0000000000007b1d */ /* 0x000fec0000010000 */
.L_x_17:
[----:B------:R-:W-:Y:S05]  /*1560*/  @!P4 BRA `(.L_x_18) ;  /* 0x0000007c00f4c947 */ /* 0x000fea0003800000 */
[----:B------:R-:W-:-:S13]  /*1570*/  ISETP.GT.U32.AND P0, PT, R35, 0x1, PT ;  /* 0x000000012300780c */ /* 0x000fda0003f04070 */
[----:B------:R-:W-:Y:S05]  /*1580*/  @P0 EXIT ;  /* 0x000000000000094d */ /* 0x000fea0003800000 */
.L_x_19:
[----:B------:R-:W-:-:S08]  /*1590*/  NOP ;  /* 0x0000000000007918 */ /* 0x000fd00000000000 */
[----:B------:R-:W1:Y:S02]  /*15a0*/  USETMAXREG.TRY_ALLOC.CTAPOOL UP0, 0xe8 ;  /* 0x000000e8000079c8 */ /* 0x000e640008000600 */
[----:B-1----:R-:W-:-:S13]  /*15b0*/  PLOP3.LUT P0, PT, PT, PT, UP0, 0x80, 0x0 ;  /* 0x000000000000781c */ /* 0x002fda0003f0f008 */
[----:B------:R-:W-:Y:S05]  /*15c0*/  @!P0 BRA `(.L_x_19) ;  /* 0xfffffffc00f08947 */ /* 0x000fea000383ffff */
[----:B------:R-:W-:-:S13]  /*15d0*/  LOP3.LUT P0, RZ, R8, 0xff, RZ, 0xc0, !PT ;  /* 0x000000ff08ff7812 */ /* 0x000fda000780c0ff */
[----:B------:R-:W-:Y:S05]  /*15e0*/  @!P0 EXIT ;  /* 0x000000000000894d */ /* 0x000fea0003800000 */
[----:B------:R-:W1:Y:S01]  /*15f0*/  S2UR UR4, SR_CgaCtaId ;  /* 0x00000000000479c3 */ /* 0x000e620000008800 */
[----:B------:R-:W-:Y:S01]  /*1600*/  VIADD R14, R14, 0xffffffff ;  /* 0xffffffff0e0e7836 */ /* 0x000fe20000000000 */
[CC--:B------:R-:W-:Y:S01]  /*1610*/  LEA.HI R4, R0.reuse, R3.reuse, RZ, 0x2 ;  /* 0x0000000300047211 */ /* 0x0c0fe200078f10ff */
[----:B------:R-:W-:Y:S01]  /*1620*/  UMOV UR42, 0x400 ;  /* 0x00000400002a7882 */ /* 0x000fe20000000000 */
[----:B------:R-:W-:Y:S01]  /*1630*/  LEA.HI R0, R0, R3, RZ, 0x5 ;  /* 0x0000000300007211 */ /* 0x000fe200078f28ff */
[----:B------:R-:W-:Y:S01]  /*1640*/  UISETP.LT.AND UP0, UPT, UR40, 0x1, UPT ;  /* 0x000000012800788c */ /* 0x000fe2000bf01270 */
[----:B------:R-:W-:Y:S01]  /*1650*/  R2UR UR43, R14 ;  /* 0x000000000e2b72ca */ /* 0x000fe200000e0000 */
[----:B------:R-:W-:Y:S01]  /*1660*/  USHF.L.U32 UR41, UR40, 0x1, URZ ;  /* 0x0000000128297899 */ /* 0x000fe2000800063f */
[--C-:B------:R-:W-:Y:S01]  /*1670*/  SHF.R.S32.HI R116, RZ, 0x2, R4.reuse ;  /* 0x00000002ff747819 */ /* 0x100fe20000011404 */
[----:B------:R-:W-:Y:S01]  /*1680*/  USEL UR45, UR40, 0x1, UP0 ;  /* 0x00000001282d7887 */ /* 0x000fe20008000000 */
[----:B------:R-:W-:-:S02]  /*1690*/  SHF.R.S32.HI R5, RZ, 0x1f, R4 ;  /* 0x0000001fff057819 */ /* 0x000fc40000011404 */
[----:B------:R-:W-:Y:S01]  /*16a0*/  LOP3.LUT R118, R4, 0xfffffffc, RZ, 0xc0, !PT ;  /* 0xfffffffc04767812 */ /* 0x000fe200078ec0ff */
[----:B------:R-:W-:Y:S01]  /*16b0*/  UIADD3 UR45, -UR45, UR40, URZ ;  /* 0x000000282d2d7290 */ /* 0x000fe2000fffe13f */
[----:B------:R-:W-:Y:S02]  /*16c0*/  LEA.HI R5, R5, R116, RZ, 0x3 ;  /* 0x0000007405057211 */ /* 0x000fe400078f18ff */
[----:B------:R-:W-:Y:S01]  /*16d0*/  ISETP.NE.AND P0, PT, R14, RZ, PT ;  /* 0x000000ff0e00720c */ /* 0x000fe20003f05270 */
[----:B------:R-:W-:Y:S01]  /*16e0*/  IMAD.IADD R118, R3, 0x1, -R118 ;  /* 0x0000000103767824 */ /* 0x000fe200078e0a76 */
[----:B------:R-:W-:Y:S01]  /*16f0*/  LOP3.LUT R5, R5, 0xfffffff8, RZ, 0xc0, !PT ;  /* 0xfffffff805057812 */ /* 0x000fe200078ec0ff */
[----:B------:R-:W-:Y:S01]  /*1700*/  USHF.L.U32 UR43, UR43, 0x3, URZ ;  /* 0x000000032b2b7899 */ /* 0x000fe2000800063f */
[----:B------:R-:W-:Y:S02]  /*1710*/  LOP3.LUT R125, R16, 0x1, RZ, 0xfc, !PT ;  /* 0x00000001107d7812 */ /* 0x000fe400078efcff */
[----:B------:R-:W-:Y:S01]  /*1720*/  SEL R124, RZ, 0x1, P0 ;  /* 0x00000001ff7c7807 */ /* 0x000fe20000000000 */
[----:B------:R-:W-:Y:S01]  /*1730*/  IMAD.IADD R116, R116, 0x1, -R5 ;  /* 0x0000000174747824 */ /* 0x000fe200078e0a05 */
[----:B-1----:R-:W-:Y:S01]  /*1740*/  ULEA UR42, UR4, UR42, 0x18 ;  /* 0x0000002a042a7291 */ /* 0x002fe2000f8ec03f */
[----:B------:R-:W-:Y:S01]  /*1750*/  SHF.R.S32.HI R5, RZ, 0x5, R0 ;  /* 0x00000005ff057819 */ /* 0x000fe20000011400 */
[----:B------:R-:W-:Y:S01]  /*1760*/  IMAD.U32 R122, RZ, RZ, UR43 ;  /* 0x0000002bff7a7e24 */ /* 0x000fe2000f8e00ff */
[----:B------:R-:W-:Y:S01]  /*1770*/  ULDC UR4, c[0x0][0x284] ;  /* 0x0000a10000047ab9 */ /* 0x000fe20000000800 */
[----:B------:R-:W-:Y:S01]  /*1780*/  UIADD3 UR44, UR42, 0x100, URZ ;  /* 0x000001002a2c7890 */ /* 0x000fe2000fffe03f */
[--C-:B------:R-:W-:Y:S01]  /*1790*/  SHF.R.S32.HI R117, RZ, 0x1f, R116.reuse ;  /* 0x0000001fff757819 */ /* 0x100fe20000011474 */
[----:B------:R-:W-:Y:S01]  /*17a0*/  IMAD R119, R5, -0x10, -R116 ;  /* 0xfffffff005777824 */ /* 0x000fe200078e0a74 */
[----:B------:R-:W-:-:S02]  /*17b0*/  LOP3.LUT R120, R122, 0x8, RZ, 0xc0, !PT ;  /* 0x000000087a787812 */ /* 0x000fc400078ec0ff */
[----:B------:R-:W-:Y:S01]  /*17c0*/  LOP3.LUT R122, R122, 0x8, RZ, 0xc, !PT ;  /* 0x000000087a7a7812 */ /* 0x000fe200078e0cff */
[----:B------:R-:W-:Y:S01]  /*17d0*/  IMAD.U32 R123, RZ, RZ, UR44 ;  /* 0x0000002cff7b7e24 */ /* 0x000fe2000f8e00ff */
[----:B------:R-:W-:Y:S01]  /*17e0*/  LOP3.LUT R120, R120, 0x18, RZ, 0x3c, !PT ;  /* 0x0000001878787812 */ /* 0x000fe200078e3cff */
[----:B------:R-:W-:-:S04]  /*17f0*/  IMAD.WIDE R116, R5, 0x10, R116 ;  /* 0x0000001005747825 */ /* 0x000fc800078e0274 */
[----:B------:R-:W-:Y:S02]  /*1800*/  VIADD R121, R123, UR43 ;  /* 0x0000002b7b797c36 */ /* 0x000fe40008000000 */
[----:B------:R-:W-:-:S07]  /*1810*/  VIADD R119, R119, UR4 ;  /* 0x0000000477777c36 */ /* 0x000fce0008000000 */
.L_x_215:
[----:B------:R-:W-:Y:S01]  /*1820*/  SHF.L.U32 R0, R124, 0x1f, RZ ;  /* 0x0000001f7c007819 */ /* 0x000fe200000006ff */
[----:B------:R-:W-:Y:S02]  /*1830*/  ULDC UR4, c[0x0][0x28c] ;  /* 0x0000a30000047ab9 */ /* 0x000fe40000000800 */
[----:B------:R-:W-:Y:S01]  /*1840*/  ISETP.LT.AND P1, PT, RZ, UR4, PT ;  /* 0x00000004ff007c0c */ /* 0x000fe2000bf21270 */
[----:B------:R-:W1:Y:S02]  /*1850*/  SYNCS.PHASECHK.TRANS64.TRYWAIT P0, [R123+UR43], R0 ;  /* 0x000000007b0075a7 */ /* 0x000e64000800016b */
[----:B-12---:R-:W-:Y:S10]  /*1860*/  @!P0 BRA `(.L_x_20) ;  /* 0x0000009000d08947 */ /* 0x006ff40003800000 */
.L_x_248:
[----:B------:R-:W-:Y:S05]  /*1870*/  @P1 BRA `(.L_x_21) ;  /* 0x0000000000401947 */ /* 0x000fea0003800000 */
[----:B-1----:R-:W-:Y:S01]  /*1880*/  MOV R0, 0x0 ;  /* 0x0000000000007802 */ /* 0x002fe20000000f00 */
[----:B------:R-:W-:Y:S01]  /*1890*/  ULDC.64 UR4, c[0x4][0x68] ;  /* 0x01001a0000047ab9 */ /* 0x000fe20000000a00 */
[----:B------:R-:W-:Y:S01]  /*18a0*/  ULDC.64 UR6, c[0x4][0x8] ;  /* 0x0100020000067ab9 */ /* 0x000fe20000000a00 */
[----:B------:R-:W-:Y:S01]  /*18b0*/  IMAD.U32 R4, RZ, RZ, UR4 ;  /* 0x00000004ff047e24 */ /* 0x000fe2000f8e00ff */
[----:B------:R1:W2:Y:S01]  /*18c0*/  LDC.64 R14, c[0x4][R0] ;  /* 0x01000000000e7b82 */ /* 0x0002a20000000a00 */
[----:B------:R-:W-:Y:S01]  /*18d0*/  IMAD.U32 R5, RZ, RZ, UR5 ;  /* 0x00000005ff057e24 */ /* 0x000fe2000f8e00ff */
[----:B------:R-:W-:Y:S01]  /*18e0*/  ULDC.64 UR4, c[0x4][0x70] ;  /* 0x01001c0000047ab9 */ /* 0x000fe20000000a00 */
[----:B------:R-:W-:Y:S02]  /*18f0*/  IMAD.U32 R10, RZ, RZ, UR6 ;  /* 0x00000006ff0a7e24 */ /* 0x000fe4000f8e00ff */
[----:B------:R-:W-:Y:S02]  /*1900*/  IMAD.U32 R6, RZ, RZ, UR4 ;  /* 0x00000004ff067e24 */ /* 0x000fe4000f8e00ff */
[----:B------:R-:W-:-:S02]  /*1910*/  IMAD.U32 R7, RZ, RZ, UR5 ;  /* 0x00000005ff077e24 */ /* 0x000fc4000f8e00ff */
[----:B------:R-:W-:Y:S02]  /*1920*/  IMAD.U32 R11, RZ, RZ, UR7 ;  /* 0x00000007ff0b7e24 */ /* 0x000fe4000f8e00ff */
[----:B------:R-:W-:Y:S02]  /*1930*/  IMAD.MOV.U32 R8, RZ, RZ, 0x1e1 ;  /* 0x000001e1ff087424 */ /* 0x000fe400078e00ff */
[----:B0-----:R-:W-:Y:S02]  /*1940*/  IMAD.MOV.U32 R12, RZ, RZ, 0x1 ;  /* 0x00000001ff0c7424 */ /* 0x001fe400078e00ff */
[----:B-1----:R-:W-:-:S07]  /*1950*/  IMAD.MOV.U32 R13, RZ, RZ, RZ ;  /* 0x000000ffff0d7224 */ /* 0x002fce00078e00ff */
[----:B------:R-:W-:-:S07]  /*1960*/  LEPC R20, `(.L_x_21) ;  /* 0x000000001014794e */ /* 0x000fce0000000000 */
[----:B--2--5:R-:W-:Y:S05]  /*1970*/  CALL.ABS.NOINC R14 ;  /* 0x000000000e007343 */ /* 0x024fea0003c00000 */
.L_x_21:
[----:B------:R-:W-:-:S13]  /*1980*/  ISETP.NE.AND P0, PT, R125, 0x3, PT ;  /* 0x000000037d00780c */ /* 0x000fda0003f05270 */
[----:B------:R-:W-:Y:S05]  /*1990*/  @!P0 BRA `(.L_x_22) ;  /* 0x0000000000048947 */ /* 0x000fea0003800000 */
[----:B------:R-:W-:Y:S01]  /*19a0*/  BPT.TRAP 0x1 ;  /* 0x000000040000795c */ /* 0x000fe20000300000 */
.L_x_22:
[----:B------:R-:W-:Y:S02]  /*19b0*/  IMAD.U32 R3, RZ, RZ, UR38 ;  /* 0x00000026ff037e24 */ /* 0x000fe4000f8e00ff */
[----:B-1----:R-:W-:-:S03]  /*19c0*/  IMAD.U32 R0, RZ, RZ, UR39 ;  /* 0x00000027ff007e24 */ /* 0x002fc6000f8e00ff */
[----:B------:R-:W-:Y:S02]  /*19d0*/  LEA R3, R3, UR42, 0x3 ;  /* 0x0000002a03037c11 */ /* 0x000fe4000f8e18ff */
[----:B------:R-:W-:-:S04]  /*19e0*/  SHF.L.U32 R0, R0, 0x1f, RZ ;  /* 0x0000001f00007819 */ /* 0x000fc800000006ff */
[----:B------:R1:W2:Y:S01]  /*19f0*/  SYNCS.PHASECHK.TRANS64.TRYWAIT P1, [R3+URZ], R0 ;  /* 0x00000000030075a7 */ /* 0x0002a2000802017f */
[----:B------:R-:W-:Y:S05]  /*1a00*/  @!P0 BRA `(.L_x_23) ;  /* 0x0000000000048947 */ /* 0x000fea0003800000 */
[----:B------:R-:W-:Y:S01]  /*1a10*/  BPT.TRAP 0x1 ;  /* 0x000000040000795c */ /* 0x000fe20000300000 */
.L_x_23:
[----:B------:R-:W-:-:S05]  /*1a20*/  IMAD.U32 R4, RZ, RZ, UR45 ;  /* 0x0000002dff047e24 */ /* 0x000fca000f8e00ff */
[----:B------:R-:W-:Y:S01]  /*1a30*/  ISETP.GE.AND P2, PT, R4, 0x1, PT ;  /* 0x000000010400780c */ /* 0x000fe20003f46270 */
[----:B--2---:R-:W-:-:S12]  /*1a40*/  @P1 BRA `(.L_x_24) ;  /* 0x0000000000081947 */ /* 0x004fd80003800000 */
[----:B------:R-:W2:Y:S02]  /*1a50*/  SYNCS.PHASECHK.TRANS64.TRYWAIT P1, [R3+URZ], R0 ;  /* 0x00000000030075a7 */ /* 0x000ea4000802017f */
[----:B--2---:R-:W-:Y:S05]  /*1a60*/  @!P1 BRA `(.L_x_25) ;  /* 0x0000009000649947 */ /* 0x004fea0003800000 */
.L_x_24:
[----:B------:R-:W-:Y:S05]  /*1a70*/  WARPSYNC.ALL ;  /* 0x0000000000007948 */ /* 0x000fea0003800000 */
[----:B------:R-:W-:Y:S01]  /*1a80*/  UIADD3 UR4, UR42, 0x200, URZ ;  /* 0x000002002a047890 */ /* 0x000fe2000fffe03f */
[----:B------:R-:W-:Y:S01]  /*1a90*/  WARPGROUP.ARRIVE ;  /* 0x00000000000079c5 */ /* 0x000fe20000000000 */
[----:B------:R-:W-:Y:S02]  /*1aa0*/  UIADD3 UR5, UR42, 0xf200, URZ ;  /* 0x0000f2002a057890 */ /* 0x000fe4000fffe03f */
[----:B------:R-:W-:Y:S02]  /*1ab0*/  USHF.R.U32.HI UR4, URZ, 0x4, UR4 ;  /* 0x000000043f047899 */ /* 0x000fe40008011604 */
[----:B------:R-:W-:-:S02]  /*1ac0*/  USHF.R.U32.HI UR5, URZ, 0x4, UR5 ;  /* 0x000000043f057899 */ /* 0x000fc40008011605 */
[----:B------:R-:W-:Y:S02]  /*1ad0*/  ULOP3.LUT UR4, UR4, 0x3fff, URZ, 0xc0, !UPT ;  /* 0x00003fff04047892 */ /* 0x000fe4000f8ec03f */
[----:B------:R-:W-:Y:S02]  /*1ae0*/  ULOP3.LUT UR6, UR5, 0x3fff, URZ, 0xc0, !UPT ;  /* 0x00003fff05067892 */ /* 0x000fe4000f8ec03f */
[----:B------:R-:W-:Y:S02]  /*1af0*/  ULOP3.LUT UR5, UR4, 0x10000, URZ, 0xfc, !UPT ;  /* 0x0001000004057892 */ /* 0x000fe4000f8efc3f */
[----:B------:R-:W-:Y:S02]  /*1b00*/  ULOP3.LUT UR4, UR6, 0x10000, URZ, 0xfc, !UPT ;  /* 0x0001000006047892 */ /* 0x000fe4000f8efc3f */
[----:B------:R-:W-:Y:S02]  /*1b10*/  ULEA UR8, UR38, UR5, 0x8 ;  /* 0x0000000526087291 */ /* 0x000fe4000f8e403f */
[----:B------:R-:W-:Y:S01]  /*1b20*/  UIMAD UR6, UR38, 0x2c0, UR4 ;  /* 0x000002c0260678a4 */ /* 0x000fe2000f8e0204 */
[----:B------:R-:W-:Y:S01]  /*1b30*/  UMOV UR9, 0x80000020 ;  /* 0x8000002000097882 */ /* 0x000fe20000000000 */
[----:B------:R-:W-:-:S02]  /*1b40*/  UMOV UR11, 0x80000020 ;  /* 0x80000020000b7882 */ /* 0x000fc40000000000 */
[----:B------:R-:W-:Y:S01]  /*1b50*/  UIADD3 UR14, UR6, 0x40, URZ ;  /* 0x00000040060e7890 */ /* 0x000fe2000fffe03f */
[----:B------:R-:W-:Y:S02]  /*1b60*/  UMOV UR12, UR8 ;  /* 0x00000008000c7c82 */ /* 0x000fe40008000000 */
[----:B------:R-:W-:Y:S01]  /*1b70*/  UMOV UR10, UR6 ;  /* 0x00000006000a7c82 */ /* 0x000fe20008000000 */
[----:B------:R-:W-:Y:S01]  /*1b80*/  UMOV UR13, UR9 ;  /* 0x00000009000d7c82 */ /* 0x000fe20008000000 */
[----:B------:R-:W-:Y:S01]  /*1b90*/  HGMMA.64x16x16.F32.BF16 R104, gdesc[UR8], RZ, !UPT, gsb0 ;  /* 0x00200000086879f0 */ /* 0x000fe2000c0018ff */
[----:B------:R-:W-:Y:S01]  /*1ba0*/  UMOV UR15, 0x80000020 ;  /* 0x80000020000f7882 */ /* 0x000fe20000000000 */
[----:B------:R-:W-:Y:S02]  /*1bb0*/  UIADD3 UR7, UR6, 0x80, URZ ;  /* 0x0000008006077890 */ /* 0x000fe4000fffe03f */
[----:B------:R-:W-:Y:S02]  /*1bc0*/  UIADD3 UR10, UR6, 0xc0, URZ ;  /* 0x000000c0060a7890 */ /* 0x000fe4000fffe03f */
[----:B------:R-:W-:Y:S01]  /*1bd0*/  UIADD3 UR11, UR6, 0x100, URZ ;  /* 0x00000100060b7890 */ /* 0x000fe2000fffe03f */
[----:B------:R-:W-:-:S02]  /*1be0*/  WARPGROUP.DEPBAR.LE gsb0, 0x0 ;  /* 0x00008000000079c5 */ /* 0x000fc40000010000 */
[----:B------:R-:W-:-:S06]  /*1bf0*/  WARPGROUP.ARRIVE ;  /* 0x00000000000079c5 */ /* 0x000fcc0000000000 */
[----:B------:R-:W-:Y:S01]  /*1c00*/  HGMMA.64x16x16.F32.BF16 R96, gdesc[UR12], RZ, !UPT, gsb0 ;  /* 0x002000000c6079f0 */ /* 0x000fe2000c0018ff */
[----:B------:R-:W-:Y:S01]  /*1c10*/  UMOV UR12, UR8 ;  /* 0x00000008000c7c82 */ /* 0x000fe20008000000 */
[----:B------:R-:W-:Y:S01]  /*1c20*/  UMOV UR13, UR9 ;  /* 0x00000009000d7c82 */ /* 0x000fe20008000000 */
[----:B------:R-:W-:Y:S01]  /*1c30*/  UMOV UR14, UR7 ;  /* 0x00000007000e7c82 */ /* 0x000fe20008000000 */
[----:B------:R-:W-:Y:S01]  /*1c40*/  UMOV UR15, 0x80000020 ;  /* 0x80000020000f7882 */ /* 0x000fe20000000000 */
[----:B------:R-:W-:Y:S01]  /*1c50*/  UIADD3 UR7, UR6, 0x140, URZ ;  /* 0x0000014006077890 */ /* 0x000fe2000fffe03f */
[----:B------:R-:W-:Y:S02]  /*1c60*/  WARPGROUP.DEPBAR.LE gsb0, 0x0 ;  /* 0x00008000000079c5 */ /* 0x000fe40000010000 */
        /* <DEDUP_REMOVED lines=63> */
[----:B------:R-:W-:Y:S01]  /*2060*/  UMOV UR9, 0x80000020 ;  /* 0x8000002000097882 */ /* 0x000fe20000000000 */
[----:B------:R-:W-:Y:S01]  /*2070*/  UMOV UR11, 0x80000020 ;  /* 0x80000020000b7882 */ /* 0x000fe20000000000 */
[----:B------:R-:W-:Y:S02]  /*2080*/  WARPGROUP.DEPBAR.LE gsb0, 0x0 ;  /* 0x00008000000079c5 */ /* 0x000fe40000010000 */
[----:B------:R-:W-:-:S06]  /*2090*/  WARPGROUP.ARRIVE ;  /* 0x00000000000079c5 */ /* 0x000fcc0000000000 */
[----:B------:R-:W-:Y:S01]  /*20a0*/  HGMMA.64x16x16.F32.BF16 R24, gdesc[UR12], RZ, !UPT, gsb0 ;  /* 0x002000000c1879f0 */ /* 0x000fe2000c0018ff */
[----:B------:R-:W-:Y:S02]  /*20b0*/  UIADD3 UR12, UR6, 0x82, URZ ;  /* 0x00000082060c7890 */ /* 0x000fe4000fffe03f */
[----:B------:R-:W-:Y:S01]  /*20c0*/  UIADD3 UR13, UR6, 0xc2, URZ ;  /* 0x000000c2060d7890 */ /* 0x000fe2000fffe03f */
[----:B------:R-:W-:Y:S02]  /*20d0*/  WARPGROUP.DEPBAR.LE gsb0, 0x0 ;  /* 0x00008000000079c5 */ /* 0x000fe40000010000 */
[----:B------:R-:W-:-:S06]  /*20e0*/  WARPGROUP.ARRIVE ;  /* 0x00000000000079c5 */ /* 0x000fcc0000000000 */
[----:B------:R-:W-:Y:S01]  /*20f0*/  HGMMA.64x16x16.F32.BF16 R104, gdesc[UR8], R104, gsb0 ;  /* 0x00200000086879f0 */ /* 0x000fe20008001868 */
[----:B------:R-:W-:Y:S01]  /*2100*/  UMOV UR10, UR7 ;  /* 0x00000007000a7c82 */ /* 0x000fe20008000000 */
[----:B------:R-:W-:Y:S01]  /*2110*/  UMOV UR11, 0x80000020 ;  /* 0x80000020000b7882 */ /* 0x000fe20000000000 */
        /* <DEDUP_REMOVED lines=30> */
[----:B------:R-:W-:Y:S02]  /*2300*/  UIADD3 UR13, UR6, 0x242, URZ ;  /* 0x00000242060d7890 */ /* 0x000fe4000fffe03f */
[----:B------:R-:W-:Y:S01]  /*2310*/  UIADD3 UR6, UR6, 0x282, URZ ;  /* 0x0000028206067890 */ /* 0x000fe2000fffe03f */
[----:B------:R-:W-:Y:S02]  /*2320*/  WARPGROUP.DEPBAR.LE gsb0, 0x0 ;  /* 0x00008000000079c5 */ /* 0x000fe40000010000 */
[----:B------:R-:W-:-:S06]  /*2330*/  WARPGROUP.ARRIVE ;  /* 0x00000000000079c5 */ /* 0x000fcc0000000000 */
[----:B------:R-:W-:Y:S01]  /*2340*/  HGMMA.64x16x16.F32.BF16 R56, gdesc[UR8], R56, gsb0 ;  /* 0x00200000083879f0 */ /* 0x000fe20008001838 */
[----:B------:R-:W-:Y:S01]  /*2350*/  UMOV UR10, UR7 ;  /* 0x00000007000a7c82 */ /* 0x000fe20008000000 */
[----:B------:R-:W-:Y:S01]  /*2360*/  UMOV UR11, 0x80000020 ;  /* 0x80000020000b7882 */ /* 0x000fe20000000000 */
        /* <DEDUP_REMOVED lines=17> */
[----:B------:R-:W-:Y:S03]  /*2480*/  HGMMA.64x16x16.F32.BF16 R24, gdesc[UR8], R24, gsb0 ;  /* 0x00200000081879f0 */ /* 0x000fe60008001818 */
[----:B------:R-:W-:Y:S02]  /*2490*/  WARPGROUP.DEPBAR.LE gsb0, 0x0 ;  /* 0x00008000000079c5 */ /* 0x000fe40000010000 */
[----:B------:R-:W-:Y:S05]  /*24a0*/  @!P2 BRA `(.L_x_26) ;  /* 0x0000000800bca947 */ /* 0x000fea0003800000 */
[----:B------:R-:W-:Y:S01]  /*24b0*/  UIADD3 UR7, UR38, 0x1, URZ ;  /* 0x0000000126077890 */ /* 0x000fe2000fffe03f */
[----:B-12---:R-:W-:Y:S02]  /*24c0*/  IMAD.U32 R0, RZ, RZ, UR45 ;  /* 0x0000002dff007e24 */ /* 0x006fe4000f8e00ff */
[----:B------:R-:W-:Y:S01]  /*24d0*/  IMAD.U32 R3, RZ, RZ, UR38 ;  /* 0x00000026ff037e24 */ /* 0x000fe2000f8e00ff */
[----:B------:R-:W-:-:S04]  /*24e0*/  UISETP.NE.AND UP0, UPT, UR7, 0xf, UPT ;  /* 0x0000000f0700788c */ /* 0x000fc8000bf05270 */
[----:B------:R-:W-:Y:S02]  /*24f0*/  USEL UR6, URZ, 0x1, UP0 ;  /* 0x000000013f067887 */ /* 0x000fe40008000000 */
[----:B------:R-:W-:Y:S02]  /*2500*/  USEL UR7, UR7, URZ, UP0 ;  /* 0x0000003f07077287 */ /* 0x000fe40008000000 */
[----:B------:R-:W-:-:S06]  /*2510*/  ULOP3.LUT UR6, UR39, UR6, URZ, 0x3c, !UPT ;  /* 0x0000000627067292 */ /* 0x000fcc000f8e3c3f */
[----:B------:R-:W-:-:S07]  /*2520*/  IMAD.U32 R6, RZ, RZ, UR6 ;  /* 0x00000006ff067e24 */ /* 0x000fce000f8e00ff */
.L_x_33:
[----:B------:R-:W-:Y:S05]  /*2530*/  @!P0 BRA `(.L_x_27) ;  /* 0x0000000000048947 */ /* 0x000fea0003800000 */
[----:B------:R-:W-:Y:S01]  /*2540*/  BPT.TRAP 0x1 ;  /* 0x000000040000795c */ /* 0x000fe20000300000 */
.L_x_27:
[----:B------:R-:W-:Y:S01]  /*2550*/  ULEA UR6, UR7, UR42, 0x3 ;  /* 0x0000002a07067291 */ /* 0x000fe2000f8e183f */
[----:B------:R-:W-:-:S08]  /*2560*/  SHF.L.U32 R4, R6, 0x1f, RZ ;  /* 0x0000001f06047819 */ /* 0x000fd000000006ff */
[----:B------:R1:W2:Y:S01]  /*2570*/  SYNCS.PHASECHK.TRANS64.TRYWAIT P1, [UR6], R4 ;  /* 0x00000004ff0075a7 */ /* 0x0002a20008020146 */
[----:B------:R-:W-:Y:S05]  /*2580*/  @!P0 BRA `(.L_x_28) ;  /* 0x0000000000048947 */ /* 0x000fea0003800000 */
[----:B------:R-:W-:Y:S01]  /*2590*/  BPT.TRAP 0x1 ;  /* 0x000000040000795c */ /* 0x000fe20000300000 */
.L_x_28:
[----:B--2---:R-:W-:Y:S05]  /*25a0*/  @P1 BRA `(.L_x_29) ;  /* 0x0000000000081947 */ /* 0x004fea0003800000 */
[----:B------:R-:W2:Y:S02]  /*25b0*/  SYNCS.PHASECHK.TRANS64.TRYWAIT P1, [UR6], R4 ;  /* 0x00000004ff0075a7 */ /* 0x000ea40008020146 */
[----:B--2---:R-:W-:Y:S05]  /*25c0*/  @!P1 BRA `(.L_x_30) ;  /* 0x0000008400a09947 */ /* 0x004fea0003800000 */
.L_x_29:
[----:B------:R-:W-:Y:S01]  /*25d0*/  ULEA UR6, UR7, UR5, 0x8 ;  /* 0x0000000507067291 */ /* 0x000fe2000f8e403f */
[----:B------:R-:W-:Y:S01]  /*25e0*/  WARPGROUP.ARRIVE ;  /* 0x00000000000079c5 */ /* 0x000fe20000000000 */
[----:B------:R-:W-:Y:S01]  /*25f0*/  UIMAD UR8, UR7, 0x2c0, UR4 ;  /* 0x000002c0070878a4 */ /* 0x000fe2000f8e0204 */
[----:B------:R-:W-:Y:S01]  /*2600*/  UMOV UR13, 0x80000020 ;  /* 0x80000020000d7882 */ /* 0x000fe20000000000 */
[----:B------:R-:W-:Y:S02]  /*2610*/  UMOV UR15, 0x80000020 ;  /* 0x80000020000f7882 */ /* 0x000fe40000000000 */
[----:B------:R-:W-:Y:S01]  /*2620*/  UIADD3 UR9, UR8, 0x40, URZ ;  /* 0x0000004008097890 */ /* 0x000fe2000fffe03f */
[----:B------:R-:W-:Y:S02]  /*2630*/  UMOV UR12, UR6 ;  /* 0x00000006000c7c82 */ /* 0x000fe40008000000 */
[----:B------:R-:W-:Y:S01]  /*2640*/  UMOV UR14, UR8 ;  /* 0x00000008000e7c82 */ /* 0x000fe20008000000 */
[----:B------:R-:W-:Y:S01]  /*2650*/  UIADD3 UR10, UR8, 0x80, URZ ;  /* 0x00000080080a7890 */ /* 0x000fe2000fffe03f */
[----:B------:R-:W-:Y:S01]  /*2660*/  HGMMA.64x16x16.F32.BF16 R104, gdesc[UR12], R104, gsb0 ;  /* 0x002000000c6879f0 */ /* 0x000fe20008001868 */
[----:B------:R-:W-:Y:S01]  /*2670*/  UMOV UR15, 0x80000020 ;  /* 0x80000020000f7882 */ /* 0x000fe20000000000 */
[----:B------:R-:W-:Y:S01]  /*2680*/  UMOV UR14, UR9 ;  /* 0x00000009000e7c82 */ /* 0x000fe20008000000 */
[----:B------:R-:W-:-:S02]  /*2690*/  UIADD3 UR11, UR8, 0xc0, URZ ;  /* 0x000000c0080b7890 */ /* 0x000fc4000fffe03f */
        /* <DEDUP_REMOVED lines=57> */
[----:B------:R-:W-:Y:S02]  /*2a30*/  UIADD3 UR12, UR6, 0x2, URZ ;  /* 0x00000002060c7890 */ /* 0x000fe4000fffe03f */
[----:B------:R-:W-:Y:S01]  /*2a40*/  UIADD3 UR14, UR8, 0x2, URZ ;  /* 0x00000002080e7890 */ /* 0x000fe2000fffe03f */
[----:B------:R-:W-:Y:S01]  /*2a50*/  UMOV UR13, 0x80000020 ;  /* 0x80000020000d7882 */ /* 0x000fe20000000000 */
        /* <DEDUP_REMOVED lines=64> */
[----:B------:R-:W-:Y:S01]  /*2e60*/  BPT.TRAP 0x1 ;  /* 0x000000040000795c */ /* 0x000fe20000300000 */
.L_x_31:
[----:B------:R-:W-:-:S13]  /*2e70*/  ISETP.NE.AND P1, PT, R113, RZ, PT ;  /* 0x000000ff7100720c */ /* 0x000fda0003f25270 */
[----:B-12---:R-:W-:-:S05]  /*2e80*/  @P1 LEA R4, R3, UR42, 0x3 ;  /* 0x0000002a03041c11 */ /* 0x006fca000f8e18ff */
[----:B------:R-:W-:-:S05]  /*2e90*/  @P1 VIADD R5, R4, 0x78 ;  /* 0x0000007804051836 */ /* 0x000fca0000000000 */
[----:B------:R-:W-:-:S04]  /*2ea0*/  @P1 PRMT R5, R112, 0x654, R5 ;  /* 0x0000065470051816 */ /* 0x000fc80000000005 */
[----:B------:R1:W-:Y:S01]  /*2eb0*/  @P1 SYNCS.ARRIVE.TRANS64.RED.A1T0 RZ, [R5+URZ], RZ ;  /* 0x000000ff05ff19a7 */ /* 0x0003e2000810043f */
[----:B------:R-:W-:-:S13]  /*2ec0*/  ISETP.GT.U32.AND P1, PT, R16, 0x1, PT ;  /* 0x000000011000780c */ /* 0x000fda0003f24070 */
[----:B-1----:R-:W-:Y:S05]  /*2ed0*/  @P1 BRA `(.L_x_32) ;  /* 0x0000000000041947 */ /* 0x002fea0003800000 */
[----:B------:R-:W-:Y:S01]  /*2ee0*/  BPT.TRAP 0x1 ;  /* 0x000000040000795c */ /* 0x000fe20000300000 */
.L_x_32:
[----:B------:R-:W-:Y:S01]  /*2ef0*/  UIADD3 UR7, UR7, 0x1, URZ ;  /* 0x0000000107077890 */ /* 0x000fe2000fffe03f */
[C---:B------:R-:W-:Y:S01]  /*2f00*/  ISETP.GT.AND P2, PT, R0.reuse, 0x1, PT ;  /* 0x000000010000780c */ /* 0x040fe20003f44270 */
[----:B------:R-:W-:Y:S02]  /*2f10*/  VIADD R3, R3, 0x1 ;  /* 0x0000000103037836 */ /* 0x000fe40000000000 */
[----:B------:R-:W-:Y:S01]  /*2f20*/  UISETP.NE.AND UP0, UPT, UR7, 0xf, UPT ;  /* 0x0000000f0700788c */ /* 0x000fe2000bf05270 */
[----:B------:R-:W-:Y:S02]  /*2f30*/  VIADD R0, R0, 0xffffffff ;  /* 0xffffffff00007836 */ /* 0x000fe40000000000 */
[C---:B------:R-:W-:Y:S01]  /*2f40*/  ISETP.NE.AND P1, PT, R3.reuse, 0xf, PT ;  /* 0x0000000f0300780c */ /* 0x040fe20003f25270 */
[----:B------:R-:W-:Y:S02]  /*2f50*/  USEL UR6, URZ, 0x1, UP0 ;  /* 0x000000013f067887 */ /* 0x000fe40008000000 */
[----:B------:R-:W-:Y:S01]  /*2f60*/  USEL UR7, UR7, URZ, UP0 ;  /* 0x0000003f07077287 */ /* 0x000fe20008000000 */
[----:B------:R-:W-:-:S03]  /*2f70*/  SEL R3, R3, RZ, P1 ;  /* 0x000000ff03037207 */ /* 0x000fc60000800000 */
[----:B------:R-:W-:Y:S01]  /*2f80*/  LOP3.LUT R6, R6, UR6, RZ, 0x3c, !PT ;  /* 0x0000000606067c12 */ /* 0x000fe2000f8e3cff */
[----:B------:R-:W-:Y:S07]  /*2f90*/  @P2 BRA `(.L_x_33) ;  /* 0xfffffff400642947 */ /* 0x000fee000383ffff */
.L_x_26:
[----:B-12---:R-:W1:Y:S01]  /*2fa0*/  LDC R0, c[0x0][0x28c] ;  /* 0x0000a300ff007b82 */ /* 0x006e620000000800 */
[----:B------:R2:W-:Y:S01]  /*2fb0*/  SYNCS.ARRIVE.TRANS64.A1T0 RZ, [R122+UR44], RZ ;  /* 0x000000ff7aff79a7 */ /* 0x0005e2000810002c */
[----:B-1----:R-:W-:-:S13]  /*2fc0*/  ISETP.GE.AND P1, PT, R0, 0x1, PT ;  /* 0x000000010000780c */ /* 0x002fda0003f26270 */
[----:B--2---:R-:W-:Y:S05]  /*2fd0*/  @!P1 BRA `(.L_x_34) ;  /* 0x0000000000449947 */ /* 0x004fea0003800000 */
[----:B------:R-:W-:Y:S05]  /*2fe0*/  @!P0 BRA `(.L_x_35) ;  /* 0x0000000000048947 */ /* 0x000fea0003800000 */
[----:B------:R-:W-:Y:S01]  /*2ff0*/  BPT.TRAP 0x1 ;  /* 0x000000040000795c */ /* 0x000fe20000300000 */
.L_x_35:
[----:B------:R-:W-:-:S13]  /*3000*/  ISETP.NE.AND P0, PT, R113, RZ, PT ;  /* 0x000000ff7100720c */ /* 0x000fda0003f05270 */
[----:B------:R-:W-:-:S05]  /*3010*/  VOTEU.ANY UP0, P0 ;  /* 0x00000000003f7886 */ /* 0x000fca0000000100 */
[----:B------:R-:W-:-:S06]  /*3020*/  @UP0 UIADD3 UR4, UR45, UR38, URZ ;  /* 0x000000262d040290 */ /* 0x000fcc000fffe03f */
[----:B------:R-:W-:Y:S02]  /*3030*/  IMAD.U32 R4, RZ, RZ, UR4 ;  /* 0x00000004ff047e24 */ /* 0x000fe4000f8e00ff */
[----:B------:R-:W-:Y:S02]  /*3040*/  IMAD.U32 R3, RZ, RZ, UR4 ;  /* 0x00000004ff037e24 */ /* 0x000fe4000f8e00ff */
[----:B------:R-:W-:-:S05]  /*3050*/  @P0 IMAD.WIDE.U32 R4, R4, -0x77777777, RZ ;  /* 0x8888888904040825 */ /* 0x000fca00078e00ff */
[----:B------:R-:W-:-:S05]  /*3060*/  @P0 SHF.R.U32.HI R0, RZ, 0x3, R5 ;  /* 0x00000003ff000819 */ /* 0x000fca0000011605 */
[----:B------:R-:W-:-:S05]  /*3070*/  @P0 IMAD R0, R0, -0xf, R3 ;  /* 0xfffffff100000824 */ /* 0x000fca00078e0203 */
[----:B------:R-:W-:-:S05]  /*3080*/  @P0 LEA R0, R0, UR42, 0x3 ;  /* 0x0000002a00000c11 */ /* 0x000fca000f8e18ff */
[----:B------:R-:W-:-:S05]  /*3090*/  @P0 VIADD R3, R0, 0x78 ;  /* 0x0000007800030836 */ /* 0x000fca0000000000 */
[----:B------:R-:W-:-:S04]  /*30a0*/  @P0 PRMT R3, R112, 0x654, R3 ;  /* 0x0000065470030816 */ /* 0x000fc80000000003 */
[----:B------:R1:W-:Y:S01]  /*30b0*/  @P0 SYNCS.ARRIVE.TRANS64.RED.A1T0 RZ, [R3+URZ], RZ ;  /* 0x000000ff03ff09a7 */ /* 0x0003e2000810043f */
[----:B------:R-:W-:-:S13]  /*30c0*/  ISETP.GT.U32.AND P0, PT, R16, 0x1, PT ;  /* 0x000000011000780c */ /* 0x000fda0003f04070 */
[----:B-1----:R-:W-:Y:S05]  /*30d0*/  @P0 BRA `(.L_x_34) ;  /* 0x0000000000040947 */ /* 0x002fea0003800000 */
[----:B------:R-:W-:Y:S01]  /*30e0*/  BPT.TRAP 0x1 ;  /* 0x000000040000795c */ /* 0x000fe20000300000 */
.L_x_34:
[----:B------:R-:W-:Y:S01]  /*30f0*/  SHF.L.U32 R0, R124, 0x1f, RZ ;  /* 0x0000001f7c007819 */ /* 0x000fe200000006ff */
[----:B------:R-:W-:Y:S01]  /*3100*/  UIADD3 UR38, UR41, UR38, URZ ;  /* 0x0000002629267290 */ /* 0x000fe2000fffe03f */
[----:B------:R-:W1:Y:S01]  /*3110*/  LDC R9, c[0x0][0x288] ;  /* 0x0000a200ff097b82 */ /* 0x000e620000000800 */
[----:B------:R-:W-:Y:S01]  /*3120*/  UISETP.GE.U32.AND UP1, UPT, UR41, 0xf, UPT ;  /* 0x0000000f2900788c */ /* 0x000fe2000bf26070 */
[----:B------:R-:W-:Y:S01]  /*3130*/  IMAD.SHL.U32 R10, R118, 0x2, RZ ;  /* 0x00000002760a7824 */ /* 0x000fe200078e00ff */
[----:B------:R-:W-:Y:S02]  /*3140*/  UISETP.GT.U32.AND UP0, UPT, UR38, 0xe, UPT ;  /* 0x0000000e2600788c */ /* 0x000fe4000bf04070 */
[----:B------:R-:W-:Y:S02]  /*3150*/  UIMAD.WIDE.U32 UR4, UR38, -0x77777777, URZ ;  /* 0x88888889260478a5 */ /* 0x000fe4000f8e003f */
[----:B------:R-:W-:Y:S01]  /*3160*/  UISETP.LT.U32.AND UP0, UPT, UR41, 0xf, UP0 ;  /* 0x0000000f2900788c */ /* 0x000fe20008701070 */
[----:B------:R-:W2:Y:S01]  /*3170*/  SYNCS.PHASECHK.TRANS64.TRYWAIT P0, [R123+UR43+0x10], R0 ;  /* 0x000010007b0075a7 */ /* 0x000ea2000800016b */
[----:B------:R-:W-:Y:S01]  /*3180*/  USHF.R.U32.HI UR4, URZ, 0x3, UR5 ;  /* 0x000000033f047899 */ /* 0x000fe20008011605 */
[----:B------:R-:W-:Y:S01]  /*3190*/  SHF.R.S32.HI R11, RZ, 0x1f, R10 ;  /* 0x0000001fff0b7819 */ /* 0x000fe2000001140a */
[----:B------:R-:W-:-:S02]  /*31a0*/  USEL UR6, URZ, 0x1, !UP0 ;  /* 0x000000013f067887 */ /* 0x000fc4000c000000 */
[----:B------:R-:W-:Y:S02]  /*31b0*/  UIMAD UR38, UR4, -0xf, UR38 ;  /* 0xfffffff1042678a4 */ /* 0x000fe4000f8e0226 */
[----:B------:R-:W-:-:S04]  /*31c0*/  ULOP3.LUT UR39, UR39, UR6, URZ, 0x3c, !UPT ;  /* 0x0000000627277292 */ /* 0x000fc8000f8e3c3f */
[----:B------:R-:W-:Y:S01]  /*31d0*/  @UP1 ULOP3.LUT UR39, UR39, 0x1, UR4, 0x78, !UPT ;  /* 0x0000000127271892 */ /* 0x000fe2000f8e7804 */
[----:B-12---:R-:W-:Y:S11]  /*31e0*/  @!P0 BRA `(.L_x_36) ;  /* 0x0000007800b08947 */ /* 0x006ff60003800000 */
.L_x_249:
[----:B------:R-:W-:Y:S01]  /*31f0*/  IMAD.SHL.U32 R8, R19, 0x40, RZ ;  /* 0x0000004013087824 */ /* 0x000fe200078e00ff */
[----:B------:R-:W-:Y:S01]  /*3200*/  ULDC UR6, c[0x0][0x284] ;  /* 0x0000a10000067ab9 */ /* 0x000fe20000000800 */
[----:B0-----:R-:W-:Y:S01]  /*3210*/  IMAD R12, R22, 0xb0, RZ ;  /* 0x000000b0160c7824 */ /* 0x001fe200078e02ff */
[----:B------:R-:W-:Y:S01]  /*3220*/  SHF.R.S32.HI R21, RZ, 0x1f, R2 ;  /* 0x0000001fff157819 */ /* 0x000fe20000011402 */
[----:B------:R-:W-:Y:S01]  /*3230*/  ULDC.64 UR4, c[0x0][0x5d0] ;  /* 0x0001740000047ab9 */ /* 0x000fe20000000a00 */
[----:B------:R-:W-:Y:S01]  /*3240*/  ISETP.GE.AND P0, PT, R8, UR6, PT ;  /* 0x0000000608007c0c */ /* 0x000fe2000bf06270 */
[----:B------:R-:W-:Y:S01]  /*3250*/  IMAD.WIDE.U32 R4, R2, UR4, R10 ;  /* 0x0000000402047c25 */ /* 0x000fe2000f8e000a */
[----:B------:R-:W-:Y:S02]  /*3260*/  SHF.R.S32.HI R13, RZ, 0x1f, R12 ;  /* 0x0000001fff0d7819 */ /* 0x000fe4000001140c */
[C---:B------:R-:W-:Y:S01]  /*3270*/  ISETP.GE.OR P0, PT, R12.reuse, R9, P0 ;  /* 0x000000090c00720c */ /* 0x040fe20000706670 */
[----:B------:R-:W-:Y:S01]  /*3280*/  IMAD R3, R21, UR4, RZ ;  /* 0x0000000415037c24 */ /* 0x000fe2000f8e02ff */
[----:B------:R-:W-:-:S03]  /*3290*/  IADD3 R6, P1, R12, R4, RZ ;  /* 0x000000040c067210 */ /* 0x000fc60007f3e0ff */
[----:B------:R-:W-:-:S05]  /*32a0*/  IMAD R3, R2, UR5, R3 ;  /* 0x0000000502037c24 */ /* 0x000fca000f8e0203 */
[----:B------:R-:W-:-:S03]  /*32b0*/  IADD3.X R7, R13, R5, R3, P1, !PT ;  /* 0x000000050d077210 */ /* 0x000fc60000ffe403 */
[----:B------:R-:W-:Y:S05]  /*32c0*/  @P0 BRA `(.L_x_37) ;  /* 0x0000005800ec0947 */ /* 0x000fea0003800000 */
[----:B------:R-:W0:Y:S01]  /*32d0*/  LDC.64 R4, c[0x0][0x5c8] ;  /* 0x00017200ff047b82 */ /* 0x000e220000000a00 */
[----:B-----5:R-:W-:Y:S01]  /*32e0*/  FSETP.NEU.AND P0, PT, R115, RZ, PT ;  /* 0x000000ff7300720b */ /* 0x020fe20003f0d000 */
[----:B------:R-:W-:Y:S01]  /*32f0*/  IMAD R3, R118, -0x2, R9 ;  /* 0xfffffffe76037824 */ /* 0x000fe200078e0209 */
[----:B------:R-:W-:Y:S01]  /*3300*/  BSSY B0, `(.L_x_37) ;  /* 0x00005b7000007945 */ /* 0x000fe20003800000 */
[----:B------:R-:W-:-:S04]  /*3310*/  IMAD.WIDE R130, R19, 0x40, R116 ;  /* 0x0000004013827825 */ /* 0x000fc800078e0274 */
[----:B-1----:R-:W-:Y:S02]  /*3320*/  IMAD.IADD R0, R3, 0x1, -R12 ;  /* 0x0000000103007824 */ /* 0x002fe400078e0a0c */
[----:B------:R-:W-:-:S03]  /*3330*/  IMAD.IADD R3, R119, 0x1, -R8 ;  /* 0x0000000177037824 */ /* 0x000fc600078e0a08 */
[----:B------:R-:W-:-:S04]  /*3340*/  ISETP.GT.AND P1, PT, R0, RZ, PT ;  /* 0x000000ff0000720c */ /* 0x000fc80003f24270 */
[----:B------:R-:W-:Y:S01]  /*3350*/  ISETP.GT.AND P2, PT, R3, RZ, P1 ;  /* 0x000000ff0300720c */ /* 0x000fe20000f44270 */
[-C--:B0-----:R-:W-:Y:S02]  /*3360*/  IMAD R8, R131, R4.reuse, RZ ;  /* 0x0000000483087224 */ /* 0x081fe400078e02ff */
[----:B------:R-:W-:-:S04]  /*3370*/  IMAD.WIDE.U32 R6, R130, R4, R6 ;  /* 0x0000000482067225 */ /* 0x000fc800078e0006 */
[----:B------:R-:W-:-:S04]  /*3380*/  IMAD R9, R130, R5, R8 ;  /* 0x0000000582097224 */ /* 0x000fc800078e0208 */
[----:B------:R-:W-:Y:S01]  /*3390*/  IMAD.IADD R139, R7, 0x1, R9 ;  /* 0x00000001078b7824 */ /* 0x000fe200078e0209 */
[----:B------:R-:W-:Y:S06]  /*33a0*/  @!P0 BRA `(.L_x_38) ;  /* 0x0000003c00088947 */ /* 0x000fec0003800000 */
[----:B------:R-:W0:Y:S01]  /*33b0*/  LDC.64 R132, c[0x0][0x5b8] ;  /* 0x00016e00ff847b82 */ /* 0x000e220000000a00 */
[----:B------:R-:W-:-:S07]  /*33c0*/  ULDC.64 UR4, c[0x0][0x5c0] ;  /* 0x0001700000047ab9 */ /* 0x000fce0000000a00 */
[----:B------:R-:W1:Y:S08]  /*33d0*/  LDC.64 R136, c[0x0][0x5b0] ;  /* 0x00016c00ff887b82 */ /* 0x000e700000000a00 */
[----:B------:R-:W2:Y:S01]  /*33e0*/  LDC.64 R14, c[0x0][0x5a8] ;  /* 0x00016a00ff0e7b82 */ /* 0x000ea20000000a00 */
[-C--:B0-----:R-:W-:Y:S02]  /*33f0*/  IMAD R7, R21, R132.reuse, RZ ;  /* 0x0000008415077224 */ /* 0x081fe400078e02ff */
[----:B------:R-:W-:-:S04]  /*3400*/  IMAD.WIDE.U32 R8, R2, R132, R10 ;  /* 0x0000008402087225 */ /* 0x000fc800078e000a */
[----:B------:R-:W-:Y:S01]  /*3410*/  IMAD R133, R2, R133, R7 ;  /* 0x0000008502857224 */ /* 0x000fe200078e0207 */
[----:B------:R-:W-:Y:S01]  /*3420*/  IADD3 R20, P0, R12, R8, RZ ;  /* 0x000000080c147210 */ /* 0x000fe20007f1e0ff */
[----:B-1----:R-:W-:-:S03]  /*3430*/  IMAD R7, R131, R136, RZ ;  /* 0x0000008883077224 */ /* 0x002fc600078e02ff */
[----:B------:R-:W-:Y:S01]  /*3440*/  IADD3.X R21, R13, R9, R133, P0, !PT ;  /* 0x000000090d157210 */ /* 0x000fe200007fe485 */
[C---:B------:R-:W-:Y:S02]  /*3450*/  IMAD R135, R130.reuse, R137, R7 ;  /* 0x0000008982877224 */ /* 0x040fe400078e0207 */
[----:B------:R-:W-:-:S04]  /*3460*/  IMAD.WIDE.U32 R8, R130, R136, R20 ;  /* 0x0000008882087225 */ /* 0x000fc800078e0014 */
[----:B------:R-:W-:Y:S01]  /*3470*/  IMAD.IADD R7, R9, 0x1, R135 ;  /* 0x0000000109077824 */ /* 0x000fe200078e0287 */
[----:B--2---:R-:W-:-:S04]  /*3480*/  LEA R126, P0, R8, R14, 0x1 ;  /* 0x0000000e087e7211 */ /* 0x004fc800078008ff */
[----:B------:R-:W-:-:S05]  /*3490*/  LEA.HI.X R127, R8, R15, R7, 0x1, P0 ;  /* 0x0000000f087f7211 */ /* 0x000fca00000f0c07 */
[----:B------:R0:W2:Y:S01]  /*34a0*/  @P2 LDG.E.LTC128B.U16 R19, desc[UR36][R126.64] ;  /* 0x000000247e132981 */ /* 0x0000a2000c1e1520 */
[----:B------:R-:W-:Y:S01]  /*34b0*/  IMAD.WIDE.U32 R8, R130, R136, R12 ;  /* 0x0000008882087225 */ /* 0x000fe200078e000c */
[----:B------:R-:W-:Y:S02]  /*34c0*/  BSSY B1, `(.L_x_39) ;  /* 0x0000014000017945 */ /* 0x000fe40003800000 */
[----:B------:R-:W-:-:S04]  /*34d0*/  IADD3 R128, P0, R10, R8, RZ ;  /* 0x000000080a807210 */ /* 0x000fc80007f1e0ff */
[----:B------:R-:W-:Y:S01]  /*34e0*/  IADD3.X R129, R11, R135, R9, P0, !PT ;  /* 0x000000870b817210 */ /* 0x000fe200007fe409 */
[C---:B0-----:R-:W-:Y:S01]  /*34f0*/  IMAD.SHL.U32 R126, R136.reuse, 0x8, RZ ;  /* 0x00000008887e7824 */ /* 0x041fe200078e00ff */
[----:B------:R-:W-:Y:S01]  /*3500*/  SHF.L.U64.HI R127, R136, 0x3, R137 ;  /* 0x00000003887f7819 */ /* 0x000fe20000010289 */
[----:B------:R-:W-:-:S04]  /*3510*/  IMAD.WIDE.U32 R128, R2, R132, R128 ;  /* 0x0000008402807225 */ /* 0x000fc800078e0080 */
[----:B--2---:R-:W-:-:S04]  /*3520*/  IMAD.U32 R8, R19, 0x10000, RZ ;  /* 0x0001000013087824 */ /* 0x004fc800078e00ff */
[----:B------:R-:W-:Y:S01]  /*3530*/  FMUL R7, R8, R115 ;  /* 0x0000007308077220 */ /* 0x000fe20000400000 */
[----:B------:R-:W-:-:S03]  /*3540*/  LEA R8, P0, R6, UR4, 0x1 ;  /* 0x0000000406087c11 */ /* 0x000fc6000f8008ff */
[----:B------:R-:W-:Y:S01]  /*3550*/  FFMA R7, R104, R114, R7 ;  /* 0x0000007268077223 */ /* 0x000fe20000000007 */
[----:B------:R-:W-:Y:S02]  /*3560*/  LEA.HI.X R9, R6, UR5, R139, 0x1, P0 ;  /* 0x0000000506097c11 */ /* 0x000fe400080f0c8b */
[----:B------:R-:W-:Y:S02]  /*3570*/  ISETP.GT.AND P0, PT, R0, 0x1, PT ;  /* 0x000000010000780c */ /* 0x000fe40003f04270 */
[----:B------:R-:W-:Y:S01]  /*3580*/  F2FP.BF16.F32.PACK_AB R22, RZ, R7 ;  /* 0x00000007ff16723e */ /* 0x000fe200000010ff */
[----:B------:R-:W-:Y:S01]  /*3590*/  IMAD.IADD R7, R133, 0x1, R129 ;  /* 0x0000000185077824 */ /* 0x000fe200078e0281 */
[----:B------:R-:W-:Y:S02]  /*35a0*/  ISETP.GT.AND P3, PT, R3, RZ, P0 ;  /* 0x000000ff0300720c */ /* 0x000fe40000764270 */
[C---:B------:R-:W-:Y:S01]  /*35b0*/  LEA R6, P4, R128.reuse, R14, 0x1 ;  /* 0x0000000e80067211 */ /* 0x040fe200078808ff */
[----:B------:R0:W-:Y:S03]  /*35c0*/  @P2 STG.E.U16 desc[UR36][R8.64], R22 ;  /* 0x0000001608002986 */ /* 0x0001e6000c101524 */
[----:B------:R-:W-:-:S07]  /*35d0*/  LEA.HI.X R7, R128, R15, R7, 0x1, P4 ;  /* 0x0000000f80077211 */ /* 0x000fce00020f0c07 */
[----:B------:R-:W-:Y:S05]  /*35e0*/  @!P3 BRA `(.L_x_40) ;  /* 0x000000000004b947 */ /* 0x000fea0003800000 */
[----:B------:R1:W5:Y:S02]  /*35f0*/  LDG.E.LTC128B.U16 R19, desc[UR36][R6.64+0x2] ;  /* 0x0000022406137981 */ /* 0x000364000c1e1520 */
.L_x_40:
[----:B------:R-:W-:Y:S05]  /*3600*/  BSYNC B1 ;  /* 0x0000000000017941 */ /* 0x000fea0003800000 */
.L_x_39:
[----:B------:R-:W-:Y:S01]  /*3610*/  IMAD.WIDE.U32 R126, R130, R136, R126 ;  /* 0x00000088827e7225 */ /* 0x000fe200078e007e */
[----:B------:R-:W-:-:S03]  /*3620*/  ISETP.GT.AND P1, PT, R3, 0x8, P1 ;  /* 0x000000080300780c */ /* 0x000fc60000f24270 */
[----:B0----5:R-:W-:Y:S01]  /*3630*/  IMAD.U32 R22, R19, 0x10000, RZ ;  /* 0x0001000013167824 */ /* 0x021fe200078e00ff */
[----:B------:R-:W-:Y:S01]  /*3640*/  IADD3 R104, P2, R20, R126, RZ ;  /* 0x0000007e14687210 */ /* 0x000fe20007f5e0ff */
[----:B------:R-:W-:Y:S02]  /*3650*/  IMAD.IADD R135, R135, 0x1, R127 ;  /* 0x0000000187877824 */ /* 0x000fe400078e027f */
[----:B------:R-:W-:Y:S02]  /*3660*/  FMUL R22, R22, R115 ;  /* 0x0000007316167220 */ /* 0x000fe40000400000 */
[----:B------:R-:W-:Y:S01]  /*3670*/  IMAD.X R21, R135, 0x1, R21, P2 ;  /* 0x0000000187157824 */ /* 0x000fe200010e0615 */
[----:B------:R-:W-:Y:S01]  /*3680*/  LEA R20, P2, R104, R14, 0x1 ;  /* 0x0000000e68147211 */ /* 0x000fe200078408ff */
[----:B------:R-:W-:-:S03]  /*3690*/  FFMA R22, R105, R114, R22 ;  /* 0x0000007269167223 */ /* 0x000fc60000000016 */
[----:B------:R-:W-:Y:S02]  /*36a0*/  LEA.HI.X R21, R104, R15, R21, 0x1, P2 ;  /* 0x0000000f68157211 */ /* 0x000fe400010f0c15 */
[----:B------:R-:W-:-:S05]  /*36b0*/  F2FP.BF16.F32.PACK_AB R22, RZ, R22 ;  /* 0x00000016ff16723e */ /* 0x000fca00000010ff */
[----:B------:R0:W-:Y:S04]  /*36c0*/  @P3 STG.E.U16 desc[UR36][R8.64+0x2], R22 ;  /* 0x0000021608003986 */ /* 0x0001e8000c101524 */
[----:B------:R-:W2:Y:S01]  /*36d0*/  @P1 LDG.E.LTC128B.U16 R19, desc[UR36][R20.64] ;  /* 0x0000002414131981 */ /* 0x000ea2000c1e1520 */
[----:B------:R-:W-:Y:S01]  /*36e0*/  IADD3 R12, P2, P3, R10, R126, R12 ;  /* 0x0000007e0a0c7210 */ /* 0x000fe20007b5e00c */
[----:B------:R-:W-:Y:S01]  /*36f0*/  BSSY B1, `(.L_x_41) ;  /* 0x0000011000017945 */ /* 0x000fe20003800000 */
[----:B------:R-:W-:Y:S02]  /*3700*/  SHF.L.U64.HI R5, R4, 0x4, R5 ;  /* 0x0000000404057819 */ /* 0x000fe40000010205 */
[----:B------:R-:W-:Y:S02]  /*3710*/  IADD3.X R13, R11, R135, R13, P2, P3 ;  /* 0x000000870b0d7210 */ /* 0x000fe400017e640d */
[----:B------:R-:W-:Y:S01]  /*3720*/  ISETP.GT.AND P0, PT, R3, 0x8, P0 ;  /* 0x000000080300780c */ /* 0x000fe20000704270 */
[----:B------:R-:W-:-:S04]  /*3730*/  IMAD.WIDE.U32 R12, R2, R132, R12 ;  /* 0x00000084020c7225 */ /* 0x000fc800078e000c */
[----:B------:R-:W-:Y:S02]  /*3740*/  IMAD.IADD R2, R133, 0x1, R13 ;  /* 0x0000000185027824 */ /* 0x000fe400078e020d */
[----:B--2---:R-:W-:-:S04]  /*3750*/  IMAD.U32 R10, R19, 0x10000, RZ ;  /* 0x00010000130a7824 */ /* 0x004fc800078e00ff */
[----:B------:R-:W-:Y:S01]  /*3760*/  FMUL R11, R10, R115 ;  /* 0x000000730a0b7220 */ /* 0x000fe20000400000 */
[----:B------:R-:W-:Y:S02]  /*3770*/  LEA R10, P2, R4, R8, 0x4 ;  /* 0x00000008040a7211 */ /* 0x000fe400078420ff */
[----:B------:R-:W-:Y:S01]  /*3780*/  LEA R4, P3, R12, R14, 0x1 ;  /* 0x0000000e0c047211 */ /* 0x000fe200078608ff */
[----:B------:R-:W-:-:S05]  /*3790*/  FFMA R11, R106, R114, R11 ;  /* 0x000000726a0b7223 */ /* 0x000fca000000000b */
[----:B------:R-:W-:Y:S01]  /*37a0*/  F2FP.BF16.F32.PACK_AB R13, RZ, R11 ;  /* 0x0000000bff0d723e */ /* 0x000fe200000010ff */
[----:B------:R-:W-:Y:S01]  /*37b0*/  IMAD.X R11, R5, 0x1, R9, P2 ;  /* 0x00000001050b7824 */ /* 0x000fe200010e0609 */
[----:B------:R-:W-:-:S04]  /*37c0*/  LEA.HI.X R5, R12, R15, R2, 0x1, P3 ;  /* 0x0000000f0c057211 */ /* 0x000fc800018f0c02 */
[----:B------:R0:W-:Y:S01]  /*37d0*/  @P1 STG.E.U16 desc[UR36][R10.64], R13 ;  /* 0x0000000d0a001986 */ /* 0x0001e2000c101524 */
[----:B------:R-:W-:Y:S05]  /*37e0*/  @!P0 BRA `(.L_x_42) ;  /* 0x0000000000048947 */ /* 0x000fea0003800000 */
[----:B------:R2:W5:Y:S02]  /*37f0*/  LDG.E.LTC128B.U16 R19, desc[UR36][R4.64+0x2] ;  /* 0x0000022404137981 */ /* 0x000564000c1e1520 */
.L_x_42:
[----:B------:R-:W-:Y:S05]  /*3800*/  BSYNC B1 ;  /* 0x0000000000017941 */ /* 0x000fea0003800000 */
.L_x_41:
[----:B-----5:R-:W-:Y:S01]  /*3810*/  IMAD.U32 R2, R19, 0x10000, RZ ;  /* 0x0001000013027824 */ /* 0x020fe200078e00ff */
[----:B------:R-:W-:Y:S01]  /*3820*/  ISETP.GT.AND P1, PT, R0, 0x8, PT ;  /* 0x000000080000780c */ /* 0x000fe20003f24270 */
[----:B------:R-:W-:Y:S02]  /*3830*/  BSSY B1, `(.L_x_43) ;  /* 0x0000008000017945 */ /* 0x000fe40003800000 */
[----:B------:R-:W-:Y:S01]  /*3840*/  FMUL R2, R2, R115 ;  /* 0x0000007302027220 */ /* 0x000fe20000400000 */
[----:B------:R-:W-:-:S03]  /*3850*/  ISETP.GT.AND P2, PT, R3, RZ, P1 ;  /* 0x000000ff0300720c */ /* 0x000fc60000f44270 */
[----:B------:R-:W-:-:S05]  /*3860*/  FFMA R2, R107, R114, R2 ;  /* 0x000000726b027223 */ /* 0x000fca0000000002 */
[----:B------:R-:W-:-:S05]  /*3870*/  F2FP.BF16.F32.PACK_AB R2, RZ, R2 ;  /* 0x00000002ff02723e */ /* 0x000fca00000010ff */
[----:B------:R3:W-:Y:S01]  /*3880*/  @P0 STG.E.U16 desc[UR36][R10.64+0x2], R2 ;  /* 0x000002020a000986 */ /* 0x0007e2000c101524 */
[----:B------:R-:W-:Y:S05]  /*3890*/  @!P2 BRA `(.L_x_44) ;  /* 0x000000000004a947 */ /* 0x000fea0003800000 */
[----:B------:R4:W5:Y:S02]  /*38a0*/  LDG.E.LTC128B.U16 R19, desc[UR36][R6.64+0x10] ;  /* 0x0000102406137981 */ /* 0x000964000c1e1520 */
.L_x_44:
[----:B------:R-:W-:Y:S05]  /*38b0*/  BSYNC B1 ;  /* 0x0000000000017941 */ /* 0x000fea0003800000 */
.L_x_43:
[----:B---3-5:R-:W-:Y:S01]  /*38c0*/  IMAD.U32 R2, R19, 0x10000, RZ ;  /* 0x0001000013027824 */ /* 0x028fe200078e00ff */
[----:B------:R-:W-:Y:S01]  /*38d0*/  ISETP.GT.AND P0, PT, R0, 0x9, PT ;  /* 0x000000090000780c */ /* 0x000fe20003f04270 */
[----:B------:R-:W-:Y:S02]  /*38e0*/  BSSY B1, `(.L_x_45) ;  /* 0x0000008000017945 */ /* 0x000fe40003800000 */
[----:B0-----:R-:W-:Y:S01]  /*38f0*/  FMUL R13, R2, R115 ;  /* 0x00000073020d7220 */ /* 0x001fe20000400000 */
[----:B------:R-:W-:-:S03]  /*3900*/  ISETP.GT.AND P3, PT, R3, RZ, P0 ;  /* 0x000000ff0300720c */ /* 0x000fc60000764270 */
[----:B------:R-:W-:-:S05]  /*3910*/  FFMA R13, R108, R114, R13 ;  /* 0x000000726c0d7223 */ /* 0x000fca000000000d */
[----:B------:R-:W-:-:S05]  /*3920*/  F2FP.BF16.F32.PACK_AB R13, RZ, R13 ;  /* 0x0000000dff0d723e */ /* 0x000fca00000010ff */
[----:B------:R0:W-:Y:S01]  /*3930*/  @P2 STG.E.U16 desc[UR36][R8.64+0x10], R13 ;  /* 0x0000100d08002986 */ /* 0x0001e2000c101524 */
[----:B------:R-:W-:Y:S05]  /*3940*/  @!P3 BRA `(.L_x_46) ;  /* 0x000000000004b947 */ /* 0x000fea0003800000 */
[----:B------:R3:W5:Y:S02]  /*3950*/  LDG.E.LTC128B.U16 R19, desc[UR36][R6.64+0x12] ;  /* 0x0000122406137981 */ /* 0x000764000c1e1520 */
.L_x_46:
[----:B------:R-:W-:Y:S05]  /*3960*/  BSYNC B1 ;  /* 0x0000000000017941 */ /* 0x000fea0003800000 */
.L_x_45:
[----:B-----5:R-:W-:Y:S01]  /*3970*/  IMAD.U32 R2, R19, 0x10000, RZ ;  /* 0x0001000013027824 */ /* 0x020fe200078e00ff */
[----:B------:R-:W-:Y:S01]  /*3980*/  ISETP.GT.AND P1, PT, R3, 0x8, P1 ;  /* 0x000000080300780c */ /* 0x000fe20000f24270 */
[----:B------:R-:W-:Y:S02]  /*3990*/  BSSY B1, `(.L_x_47) ;  /* 0x0000007000017945 */ /* 0x000fe40003800000 */
[----:B------:R-:W-:-:S04]  /*39a0*/  FMUL R2, R2, R115 ;  /* 0x0000007302027220 */ /* 0x000fc80000400000 */
[----:B------:R-:W-:-:S05]  /*39b0*/  FFMA R2, R109, R114, R2 ;  /* 0x000000726d027223 */ /* 0x000fca0000000002 */
[----:B------:R-:W-:-:S05]  /*39c0*/  F2FP.BF16.F32.PACK_AB R2, RZ, R2 ;  /* 0x00000002ff02723e */ /* 0x000fca00000010ff */
[----:B------:R0:W-:Y:S01]  /*39d0*/  @P3 STG.E.U16 desc[UR36][R8.64+0x12], R2 ;  /* 0x0000120208003986 */ /* 0x0001e2000c101524 */
[----:B------:R-:W-:Y:S05]  /*39e0*/  @!P1 BRA `(.L_x_48) ;  /* 0x0000000000049947 */ /* 0x000fea0003800000 */
[----:B------:R0:W5:Y:S02]  /*39f0*/  LDG.E.LTC128B.U16 R19, desc[UR36][R4.64+0x10] ;  /* 0x0000102404137981 */ /* 0x000164000c1e1520 */
.L_x_48:
[----:B------:R-:W-:Y:S05]  /*3a00*/  BSYNC B1 ;  /* 0x0000000000017941 */ /* 0x000fea0003800000 */
.L_x_47:
[----:B0----5:R-:W-:Y:S01]  /*3a10*/  IMAD.U32 R2, R19, 0x10000, RZ ;  /* 0x0001000013027824 */ /* 0x021fe200078e00ff */
        /* <DEDUP_REMOVED lines=8> */
.L_x_50:
[----:B------:R-:W-:Y:S05]  /*3aa0*/  BSYNC B1 ;  /* 0x0000000000017941 */ /* 0x000fea0003800000 */
.L_x_49:
        /* <DEDUP_REMOVED lines=10> */
.L_x_52:
[----:B------:R-:W-:Y:S05]  /*3b50*/  BSYNC B1 ;  /* 0x0000000000017941 */ /* 0x000fea0003800000 */
.L_x_51:
[----:B0----5:R-:W-:Y:S01]  /*3b60*/  IMAD.U32 R2, R19, 0x10000, RZ ;  /* 0x0001000013027824 */ /* 0x021fe200078e00ff */
        /* <DEDUP_REMOVED lines=9> */
.L_x_54:
[----:B------:R-:W-:Y:S05]  /*3c00*/  BSYNC B1 ;  /* 0x0000000000017941 */ /* 0x000fea0003800000 */
.L_x_53:
        /* <DEDUP_REMOVED lines=9> */
.L_x_56:
[----:B------:R-:W-:Y:S05]  /*3ca0*/  BSYNC B1 ;  /* 0x0000000000017941 */ /* 0x000fea0003800000 */
.L_x_55:
        /* <DEDUP_REMOVED lines=9> */
.L_x_58:
[----:B------:R-:W-:Y:S05]  /*3d40*/  BSYNC B1 ;  /* 0x0000000000017941 */ /* 0x000fea0003800000 */
.L_x_57:
        /* <DEDUP_REMOVED lines=10> */
.L_x_60:
[----:B------:R-:W-:Y:S05]  /*3df0*/  BSYNC B1 ;  /* 0x0000000000017941 */ /* 0x000fea0003800000 */
.L_x_59:
        /* <DEDUP_REMOVED lines=10> */
.L_x_62:
[----:B------:R-:W-:Y:S05]  /*3ea0*/  BSYNC B1 ;  /* 0x0000000000017941 */ /* 0x000fea0003800000 */
.L_x_61:
        /* <DEDUP_REMOVED lines=9> */
.L_x_64:
[----:B------:R-:W-:Y:S05]  /*3f40*/  BSYNC B1 ;  /* 0x0000000000017941 */ /* 0x000fea0003800000 */
.L_x_63:
        /* <DEDUP_REMOVED lines=9> */
.L_x_66:
[----:B------:R-:W-:Y:S05]  /*3fe0*/  BSYNC B1 ;  /* 0x0000000000017941 */ /* 0x000fea0003800000 */
.L_x_65:
        /* <DEDUP_REMOVED lines=10> */
.L_x_68:
[----:B------:R-:W-:Y:S05]  /*4090*/  BSYNC B1 ;  /* 0x0000000000017941 */ /* 0x000fea0003800000 */
.L_x_67:
        /* <DEDUP_REMOVED lines=10> */
.L_x_70:
[----:B------:R-:W-:Y:S05]  /*4140*/  BSYNC B1 ;  /* 0x0000000000017941 */ /* 0x000fea0003800000 */
.L_x_69:
        /* <DEDUP_REMOVED lines=9> */
.L_x_72:
[----:B------:R-:W-:Y:S05]  /*41e0*/  BSYNC B1 ;  /* 0x0000000000017941 */ /* 0x000fea0003800000 */
.L_x_71:
        /* <DEDUP_REMOVED lines=9> */
.L_x_74:
[----:B------:R-:W-:Y:S05]  /*4280*/  BSYNC B1 ;  /* 0x0000000000017941 */ /* 0x000fea0003800000 */
.L_x_73:
        /* <DEDUP_REMOVED lines=10> */
.L_x_76:
[----:B------:R-:W-:Y:S05]  /*4330*/  BSYNC B1 ;  /* 0x0000000000017941 */ /* 0x000fea0003800000 */
.L_x_75:
        /* <DEDUP_REMOVED lines=10> */
.L_x_78:
[----:B------:R-:W-:Y:S05]  /*43e0*/  BSYNC B1 ;  /* 0x0000000000017941 */ /* 0x000fea0003800000 */
.L_x_77:
        /* <DEDUP_REMOVED lines=9> */
.L_x_80:
[----:B------:R-:W-:Y:S05]  /*4480*/  BSYNC B1 ;  /* 0x0000000000017941 */ /* 0x000fea0003800000 */
.L_x_79:
        /* <DEDUP_REMOVED lines=9> */
.L_x_82:
[----:B------:R-:W-:Y:S05]  /*4520*/  BSYNC B1 ;  /* 0x0000000000017941 */ /* 0x000fea0003800000 */
.L_x_81:
        /* <DEDUP_REMOVED lines=10> */
.L_x_84:
[----:B------:R-:W-:Y:S05]  /*45d0*/  BSYNC B1 ;  /* 0x0000000000017941 */ /* 0x000fea0003800000 */
.L_x_83:
        /* <DEDUP_REMOVED lines=10> */
.L_x_86:
[----:B------:R-:W-:Y:S05]  /*4680*/  BSYNC B1 ;  /* 0x0000000000017941 */ /* 0x000fea0003800000 */
.L_x_85:
        /* <DEDUP_REMOVED lines=9> */
.L_x_88:
[----:B------:R-:W-:Y:S05]  /*4720*/  BSYNC B1 ;  /* 0x0000000000017941 */ /* 0x000fea0003800000 */
.L_x_87:
        /* <DEDUP_REMOVED lines=9> */
.L_x_90:
[----:B------:R-:W-:Y:S05]  /*47c0*/  BSYNC B1 ;  /* 0x0000000000017941 */ /* 0x000fea0003800000 */
.L_x_89:
        /* <DEDUP_REMOVED lines=10> */
.L_x_92:
[----:B------:R-:W-:Y:S05]  /*4870*/  BSYNC B1 ;  /* 0x0000000000017941 */ /* 0x000fea0003800000 */
.L_x_91:
        /* <DEDUP_REMOVED lines=10> */
.L_x_94:
[----:B------:R-:W-:Y:S05]  /*4920*/  BSYNC B1 ;  /* 0x0000000000017941 */ /* 0x000fea0003800000 */
.L_x_93:
        /* <DEDUP_REMOVED lines=9> */
.L_x_96:
[----:B------:R-:W-:Y:S05]  /*49c0*/  BSYNC B1 ;  /* 0x0000000000017941 */ /* 0x000fea0003800000 */
.L_x_95:
        /* <DEDUP_REMOVED lines=9> */
.L_x_98:
[----:B------:R-:W-:Y:S05]  /*4a60*/  BSYNC B1 ;  /* 0x0000000000017941 */ /* 0x000fea0003800000 */
.L_x_97:
        /* <DEDUP_REMOVED lines=10> */
.L_x_100:
[----:B------:R-:W-:Y:S05]  /*4b10*/  BSYNC B1 ;  /* 0x0000000000017941 */ /* 0x000fea0003800000 */
.L_x_99:
        /* <DEDUP_REMOVED lines=10> */
.L_x_102:
[----:B------:R-:W-:Y:S05]  /*4bc0*/  BSYNC B1 ;  /* 0x0000000000017941 */ /* 0x000fea0003800000 */
.L_x_101:
        /* <DEDUP_REMOVED lines=9> */
.L_x_104:
[----:B------:R-:W-:Y:S05]  /*4c60*/  BSYNC B1 ;  /* 0x0000000000017941 */ /* 0x000fea0003800000 */
.L_x_103:
        /* <DEDUP_REMOVED lines=9> */
.L_x_106:
[----:B------:R-:W-:Y:S05]  /*4d00*/  BSYNC B1 ;  /* 0x0000000000017941 */ /* 0x000fea0003800000 */
.L_x_105:
        /* <DEDUP_REMOVED lines=10> */
.L_x_108:
[----:B------:R-:W-:Y:S05]  /*4db0*/  BSYNC B1 ;  /* 0x0000000000017941 */ /* 0x000fea0003800000 */
.L_x_107:
        /* <DEDUP_REMOVED lines=10> */
.L_x_110:
[----:B------:R-:W-:Y:S05]  /*4e60*/  BSYNC B1 ;  /* 0x0000000000017941 */ /* 0x000fea0003800000 */
.L_x_109:
        /* <DEDUP_REMOVED lines=9> */
.L_x_112:
[----:B------:R-:W-:Y:S05]  /*4f00*/  BSYNC B1 ;  /* 0x0000000000017941 */ /* 0x000fea0003800000 */
.L_x_111:
        /* <DEDUP_REMOVED lines=9> */
.L_x_114:
[----:B------:R-:W-:Y:S05]  /*4fa0*/  BSYNC B1 ;  /* 0x0000000000017941 */ /* 0x000fea0003800000 */
.L_x_113:
        /* <DEDUP_REMOVED lines=10> */
.L_x_116:
[----:B------:R-:W-:Y:S05]  /*5050*/  BSYNC B1 ;  /* 0x0000000000017941 */ /* 0x000fea0003800000 */
.L_x_115:
        /* <DEDUP_REMOVED lines=10> */
.L_x_118:
[----:B------:R-:W-:Y:S05]  /*5100*/  BSYNC B1 ;  /* 0x0000000000017941 */ /* 0x000fea0003800000 */
.L_x_117:
        /* <DEDUP_REMOVED lines=9> */
.L_x_120:
[----:B------:R-:W-:Y:S05]  /*51a0*/  BSYNC B1 ;  /* 0x0000000000017941 */ /* 0x000fea0003800000 */
.L_x_119:
        /* <DEDUP_REMOVED lines=9> */
.L_x_122:
[----:B------:R-:W-:Y:S05]  /*5240*/  BSYNC B1 ;  /* 0x0000000000017941 */ /* 0x000fea0003800000 */
.L_x_121:
        /* <DEDUP_REMOVED lines=10> */
.L_x_124:
[----:B------:R-:W-:Y:S05]  /*52f0*/  BSYNC B1 ;  /* 0x0000000000017941 */ /* 0x000fea0003800000 */
.L_x_123:
        /* <DEDUP_REMOVED lines=10> */
.L_x_126:
[----:B------:R-:W-:Y:S05]  /*53a0*/  BSYNC B1 ;  /* 0x0000000000017941 */ /* 0x000fea0003800000 */
.L_x_125:
        /* <DEDUP_REMOVED lines=9> */
.L_x_128:
[----:B------:R-:W-:Y:S05]  /*5440*/  BSYNC B1 ;  /* 0x0000000000017941 */ /* 0x000fea0003800000 */
.L_x_127:
        /* <DEDUP_REMOVED lines=9> */
.L_x_130:
[----:B------:R-:W-:Y:S05]  /*54e0*/  BSYNC B1 ;  /* 0x0000000000017941 */ /* 0x000fea0003800000 */
.L_x_129:
        /* <DEDUP_REMOVED lines=10> */
.L_x_132:
[----:B------:R-:W-:Y:S05]  /*5590*/  BSYNC B1 ;  /* 0x0000000000017941 */ /* 0x000fea0003800000 */
.L_x_131:
        /* <DEDUP_REMOVED lines=10> */
.L_x_134:
[----:B------:R-:W-:Y:S05]  /*5640*/  BSYNC B1 ;  /* 0x0000000000017941 */ /* 0x000fea0003800000 */
.L_x_133:
        /* <DEDUP_REMOVED lines=9> */
.L_x_136:
[----:B------:R-:W-:Y:S05]  /*56e0*/  BSYNC B1 ;  /* 0x0000000000017941 */ /* 0x000fea0003800000 */
.L_x_135:
        /* <DEDUP_REMOVED lines=9> */
.L_x_138:
[----:B------:R-:W-:Y:S05]  /*5780*/  BSYNC B1 ;  /* 0x0000000000017941 */ /* 0x000fea0003800000 */
.L_x_137:
        /* <DEDUP_REMOVED lines=10> */
.L_x_140:
[----:B------:R-:W-:Y:S05]  /*5830*/  BSYNC B1 ;  /* 0x0000000000017941 */ /* 0x000fea0003800000 */
.L_x_139:
        /* <DEDUP_REMOVED lines=10> */
.L_x_142:
[----:B------:R-:W-:Y:S05]  /*58e0*/  BSYNC B1 ;  /* 0x0000000000017941 */ /* 0x000fea0003800000 */
.L_x_141:
        /* <DEDUP_REMOVED lines=9> */
.L_x_144:
[----:B------:R-:W-:Y:S05]  /*5980*/  BSYNC B1 ;  /* 0x0000000000017941 */ /* 0x000fea0003800000 */
.L_x_143:
        /* <DEDUP_REMOVED lines=9> */
.L_x_146:
[----:B------:R-:W-:Y:S05]  /*5a20*/  BSYNC B1 ;  /* 0x0000000000017941 */ /* 0x000fea0003800000 */
.L_x_145:
        /* <DEDUP_REMOVED lines=10> */
.L_x_148:
[----:B------:R-:W-:Y:S05]  /*5ad0*/  BSYNC B1 ;  /* 0x0000000000017941 */ /* 0x000fea0003800000 */
.L_x_147:
        /* <DEDUP_REMOVED lines=10> */
.L_x_150:
[----:B------:R-:W-:Y:S05]  /*5b80*/  BSYNC B1 ;  /* 0x0000000000017941 */ /* 0x000fea0003800000 */
.L_x_149:
        /* <DEDUP_REMOVED lines=9> */
.L_x_152:
[----:B------:R-:W-:Y:S05]  /*5c20*/  BSYNC B1 ;  /* 0x0000000000017941 */ /* 0x000fea0003800000 */
.L_x_151:
        /* <DEDUP_REMOVED lines=9> */
.L_x_154:
[----:B------:R-:W-:Y:S05]  /*5cc0*/  BSYNC B1 ;  /* 0x0000000000017941 */ /* 0x000fea0003800000 */
.L_x_153:
        /* <DEDUP_REMOVED lines=10> */
.L_x_156:
[----:B------:R-:W-:Y:S05]  /*5d70*/  BSYNC B1 ;  /* 0x0000000000017941 */ /* 0x000fea0003800000 */
.L_x_155:
        /* <DEDUP_REMOVED lines=10> */
.L_x_158:
[----:B------:R-:W-:Y:S05]  /*5e20*/  BSYNC B1 ;  /* 0x0000000000017941 */ /* 0x000fea0003800000 */
.L_x_157:
        /* <DEDUP_REMOVED lines=9> */
.L_x_160:
[----:B------:R-:W-:Y:S05]  /*5ec0*/  BSYNC B1 ;  /* 0x0000000000017941 */ /* 0x000fea0003800000 */
.L_x_159:
        /* <DEDUP_REMOVED lines=9> */
.L_x_162:
[----:B------:R-:W-:Y:S05]  /*5f60*/  BSYNC B1 ;  /* 0x0000000000017941 */ /* 0x000fea0003800000 */
.L_x_161:
        /* <DEDUP_REMOVED lines=10> */
.L_x_164:
[----:B------:R-:W-:Y:S05]  /*6010*/  BSYNC B1 ;  /* 0x0000000000017941 */ /* 0x000fea0003800000 */
.L_x_163:
        /* <DEDUP_REMOVED lines=10> */
.L_x_166:
[----:B------:R-:W-:Y:S05]  /*60c0*/  BSYNC B1 ;  /* 0x0000000000017941 */ /* 0x000fea0003800000 */
.L_x_165:
        /* <DEDUP_REMOVED lines=9> */
.L_x_168:
[----:B------:R-:W-:Y:S05]  /*6160*/  BSYNC B1 ;  /* 0x0000000000017941 */ /* 0x000fea0003800000 */
.L_x_167:
        /* <DEDUP_REMOVED lines=9> */
.L_x_170:
[----:B------:R-:W-:Y:S05]  /*6200*/  BSYNC B1 ;  /* 0x0000000000017941 */ /* 0x000fea0003800000 */
.L_x_169:
        /* <DEDUP_REMOVED lines=10> */
.L_x_172:
[----:B------:R-:W-:Y:S05]  /*62b0*/  BSYNC B1 ;  /* 0x0000000000017941 */ /* 0x000fea0003800000 */
.L_x_171:
        /* <DEDUP_REMOVED lines=10> */
.L_x_174:
[----:B------:R-:W-:Y:S05]  /*6360*/  BSYNC B1 ;  /* 0x0000000000017941 */ /* 0x000fea0003800000 */
.L_x_173:
        /* <DEDUP_REMOVED lines=9> */
.L_x_176:
[----:B------:R-:W-:Y:S05]  /*6400*/  BSYNC B1 ;  /* 0x0000000000017941 */ /* 0x000fea0003800000 */
.L_x_175:
        /* <DEDUP_REMOVED lines=9> */
.L_x_178:
[----:B------:R-:W-:Y:S05]  /*64a0*/  BSYNC B1 ;  /* 0x0000000000017941 */ /* 0x000fea0003800000 */
.L_x_177:
        /* <DEDUP_REMOVED lines=10> */
.L_x_180:
[----:B------:R-:W-:Y:S05]  /*6550*/  BSYNC B1 ;  /* 0x0000000000017941 */ /* 0x000fea0003800000 */
.L_x_179:
        /* <DEDUP_REMOVED lines=10> */
.L_x_182:
[----:B------:R-:W-:Y:S05]  /*6600*/  BSYNC B1 ;  /* 0x0000000000017941 */ /* 0x000fea0003800000 */
.L_x_181:
        /* <DEDUP_REMOVED lines=9> */
.L_x_184:
[----:B------:R-:W-:Y:S05]  /*66a0*/  BSYNC B1 ;  /* 0x0000000000017941 */ /* 0x000fea0003800000 */
.L_x_183:
        /* <DEDUP_REMOVED lines=9> */
.L_x_186:
[----:B------:R-:W-:Y:S05]  /*6740*/  BSYNC B1 ;  /* 0x0000000000017941 */ /* 0x000fea0003800000 */
.L_x_185:
        /* <DEDUP_REMOVED lines=10> */
.L_x_188:
[----:B------:R-:W-:Y:S05]  /*67f0*/  BSYNC B1 ;  /* 0x0000000000017941 */ /* 0x000fea0003800000 */
.L_x_187:
        /* <DEDUP_REMOVED lines=10> */
.L_x_190:
[----:B------:R-:W-:Y:S05]  /*68a0*/  BSYNC B1 ;  /* 0x0000000000017941 */ /* 0x000fea0003800000 */
.L_x_189:
        /* <DEDUP_REMOVED lines=9> */
.L_x_192:
[----:B------:R-:W-:Y:S05]  /*6940*/  BSYNC B1 ;  /* 0x0000000000017941 */ /* 0x000fea0003800000 */
.L_x_191:
        /* <DEDUP_REMOVED lines=9> */
.L_x_194:
[----:B------:R-:W-:Y:S05]  /*69e0*/  BSYNC B1 ;  /* 0x0000000000017941 */ /* 0x000fea0003800000 */
.L_x_193:
        /* <DEDUP_REMOVED lines=10> */
.L_x_196:
[----:B------:R-:W-:Y:S05]  /*6a90*/  BSYNC B1 ;  /* 0x0000000000017941 */ /* 0x000fea0003800000 */
.L_x_195:
        /* <DEDUP_REMOVED lines=10> */
.L_x_198:
[----:B------:R-:W-:Y:S05]  /*6b40*/  BSYNC B1 ;  /* 0x0000000000017941 */ /* 0x000fea0003800000 */
.L_x_197:
        /* <DEDUP_REMOVED lines=9> */
.L_x_200:
[----:B------:R-:W-:Y:S05]  /*6be0*/  BSYNC B1 ;  /* 0x0000000000017941 */ /* 0x000fea0003800000 */
.L_x_199:
        /* <DEDUP_REMOVED lines=9> */
.L_x_202:
[----:B------:R-:W-:Y:S05]  /*6c80*/  BSYNC B1 ;  /* 0x0000000000017941 */ /* 0x000fea0003800000 */
.L_x_201:
        /* <DEDUP_REMOVED lines=10> */
.L_x_204:
[----:B------:R-:W-:Y:S05]  /*6d30*/  BSYNC B1 ;  /* 0x0000000000017941 */ /* 0x000fea0003800000 */
.L_x_203:
        /* <DEDUP_REMOVED lines=10> */
.L_x_206:
[----:B------:R-:W-:Y:S05]  /*6de0*/  BSYNC B1 ;  /* 0x0000000000017941 */ /* 0x000fea0003800000 */
.L_x_205:
        /* <DEDUP_REMOVED lines=9> */
.L_x_208:
[----:B------:R-:W-:Y:S05]  /*6e80*/  BSYNC B1 ;  /* 0x0000000000017941 */ /* 0x000fea0003800000 */
.L_x_207:
[----:B0----5:R-:W-:Y:S01]  /*6e90*/  IMAD.U32 R0, R19, 0x10000, RZ ;  /* 0x0001000013007824 */ /* 0x021fe200078e00ff */
[----:B------:R-:W-:Y:S01]  /*6ea0*/  ISETP.GT.AND P0, PT, R3, 0x8, P0 ;  /* 0x000000080300780c */ /* 0x000fe20000704270 */
[----:B-1-34-:R-:W-:Y:S01]  /*6eb0*/  @P1 IMAD.MOV.U32 R6, RZ, RZ, R10 ;  /* 0x000000ffff061224 */ /* 0x01afe200078e000a */
[----:B------:R-:W-:Y:S01]  /*6ec0*/  BSSY B1, `(.L_x_209) ;  /* 0x0000009000017945 */ /* 0x000fe20003800000 */
[----:B------:R-:W-:-:S04]  /*6ed0*/  FMUL R7, R0, R115 ;  /* 0x0000007300077220 */ /* 0x000fc80000400000 */
[----:B------:R-:W-:-:S05]  /*6ee0*/  FFMA R7, R30, R114, R7 ;  /* 0x000000721e077223 */ /* 0x000fca0000000007 */
[----:B------:R-:W-:-:S04]  /*6ef0*/  F2FP.BF16.F32.PACK_AB R7, RZ, R7 ;  /* 0x00000007ff07723e */ /* 0x000fc800000010ff */
[----:B------:R-:W-:Y:S01]  /*6f00*/  PRMT R0, R7, 0x7610, R0 ;  /* 0x0000761007007816 */ /* 0x000fe20000000000 */
[----:B------:R-:W-:-:S05]  /*6f10*/  @P1 IMAD.MOV.U32 R7, RZ, RZ, R11 ;  /* 0x000000ffff071224 */ /* 0x000fca00078e000b */
[----:B------:R0:W-:Y:S01]  /*6f20*/  @P1 STG.E.U16 desc[UR36][R6.64+0x150], R0 ;  /* 0x0001500006001986 */ /* 0x0001e2000c101524 */
[----:B------:R-:W-:Y:S05]  /*6f30*/  @!P0 BRA `(.L_x_210) ;  /* 0x0000000000048947 */ /* 0x000fea0003800000 */
[----:B------:R1:W5:Y:S02]  /*6f40*/  LDG.E.LTC128B.U16 R19, desc[UR36][R4.64+0x152] ;  /* 0x0001522404137981 */ /* 0x000364000c1e1520 */
.L_x_210:
[----:B------:R-:W-:Y:S05]  /*6f50*/  BSYNC B1 ;  /* 0x0000000000017941 */ /* 0x000fea0003800000 */
.L_x_209:
[----:B------:R-:W-:Y:S05]  /*6f60*/  @!P0 BRA `(.L_x_211) ;  /* 0x0000001c00c08947 */ /* 0x000fea0003800000 */
[----:B0----5:R-:W-:-:S04]  /*6f70*/  IMAD.U32 R0, R19, 0x10000, RZ ;  /* 0x0001000013007824 */ /* 0x021fc800078e00ff */
[----:B------:R-:W-:-:S04]  /*6f80*/  FMUL R0, R0, R115 ;  /* 0x0000007300007220 */ /* 0x000fc80000400000 */
[----:B------:R-:W-:-:S05]  /*6f90*/  FFMA R0, R31, R114, R0 ;  /* 0x000000721f007223 */ /* 0x000fca0000000000 */
[----:B------:R-:W-:-:S05]  /*6fa0*/  F2FP.BF16.F32.PACK_AB R0, RZ, R0 ;  /* 0x00000000ff00723e */ /* 0x000fca00000010ff */
[----:B------:R3:W-:Y:S01]  /*6fb0*/  STG.E.U16 desc[UR36][R10.64+0x152], R0 ;  /* 0x000152000a007986 */ /* 0x0007e2000c101524 */
[----:B------:R-:W-:Y:S05]  /*6fc0*/  BRA `(.L_x_211) ;  /* 0x0000001c00a87947 */ /* 0x000fea0003800000 */
.L_x_38:
[----:B------:R-:W-:Y:S01]  /*6fd0*/  ULDC.64 UR4, c[0x0][0x5c0] ;  /* 0x0001700000047ab9 */ /* 0x000fe20000000a00 */
[----:B------:R-:W-:Y:S01]  /*6fe0*/  ISETP.GT.AND P3, PT, R0, 0x1, PT ;  /* 0x000000010000780c */ /* 0x000fe20003f64270 */
[-C--:B------:R-:W-:Y:S01]  /*6ff0*/  FMUL R104, R104, R114.reuse ;  /* 0x0000007268687220 */ /* 0x080fe20000400000 */
[----:B------:R-:W-:Y:S01]  /*7000*/  LEA R8, P0, R6, UR4, 0x1 ;  /* 0x0000000406087c11 */ /* 0x000fe2000f8008ff */
[-C--:B------:R-:W-:Y:S01]  /*7010*/  FMUL R105, R105, R114.reuse ;  /* 0x0000007269697220 */ /* 0x080fe20000400000 */
[----:B------:R-:W-:Y:S01]  /*7020*/  SHF.L.U64.HI R5, R4, 0x4, R5 ;  /* 0x0000000404057819 */ /* 0x000fe20000010205 */
[-C--:B------:R-:W-:Y:S01]  /*7030*/  FMUL R106, R106, R114.reuse ;  /* 0x000000726a6a7220 */ /* 0x080fe20000400000 */
[----:B------:R-:W-:Y:S01]  /*7040*/  LEA.HI.X R9, R6, UR5, R139, 0x1, P0 ;  /* 0x0000000506097c11 */ /* 0x000fe200080f0c8b */
[-C--:B------:R-:W-:Y:S01]  /*7050*/  FMUL R107, R107, R114.reuse ;  /* 0x000000726b6b7220 */ /* 0x080fe20000400000 */
[----:B------:R-:W-:Y:S01]  /*7060*/  ISETP.GT.AND P0, PT, R3, RZ, P3 ;  /* 0x000000ff0300720c */ /* 0x000fe20001f04270 */
[----:B------:R-:W-:Y:S01]  /*7070*/  FMUL R108, R108, R114 ;  /* 0x000000726c6c7220 */ /* 0x000fe20000400000 */
[----:B------:R-:W-:Y:S01]  /*7080*/  F2FP.BF16.F32.PACK_AB R104, RZ, R104 ;  /* 0x00000068ff68723e */ /* 0x000fe200000010ff */
[-C--:B------:R-:W-:Y:S01]  /*7090*/  FMUL R109, R109, R114.reuse ;  /* 0x000000726d6d7220 */ /* 0x080fe20000400000 */
[----:B------:R-:W-:Y:S01]  /*70a0*/  F2FP.BF16.F32.PACK_AB R105, RZ, R105 ;  /* 0x00000069ff69723e */ /* 0x000fe200000010ff */
[----:B------:R-:W-:Y:S01]  /*70b0*/  FMUL R110, R110, R114 ;  /* 0x000000726e6e7220 */ /* 0x000fe20000400000 */
[----:B------:R-:W-:Y:S01]  /*70c0*/  LEA R4, P4, R4, R8, 0x4 ;  /* 0x0000000804047211 */ /* 0x000fe200078820ff */
[----:B------:R-:W-:Y:S01]  /*70d0*/  @P2 STG.E.U16 desc[UR36][R8.64], R104 ;  /* 0x0000006808002986 */ /* 0x000fe2000c101524 */
[----:B------:R-:W-:Y:S01]  /*70e0*/  ISETP.GT.AND P2, PT, R0, 0x8, PT ;  /* 0x000000080000780c */ /* 0x000fe20003f44270 */
[----:B------:R-:W-:Y:S01]  /*70f0*/  FMUL R111, R111, R114 ;  /* 0x000000726f6f7220 */ /* 0x000fe20000400000 */
[----:B------:R-:W-:Y:S01]  /*7100*/  ISETP.GT.AND P1, PT, R3, 0x8, P1 ;  /* 0x000000080300780c */ /* 0x000fe20000f24270 */
[--C-:B------:R-:W-:Y:S01]  /*7110*/  IMAD.X R5, R5, 0x1, R9.reuse, P4 ;  /* 0x0000000105057824 */ /* 0x100fe200020e0609 */
[C---:B------:R-:W-:Y:S01]  /*7120*/  ISETP.GT.AND P5, PT, R3.reuse, RZ, P2 ;  /* 0x000000ff0300720c */ /* 0x040fe200017a4270 */
[--C-:B------:R-:W-:Y:S01]  /*7130*/  @P0 IMAD.MOV.U32 R6, RZ, RZ, R8.reuse ;  /* 0x000000ffff060224 */ /* 0x100fe200078e0008 */
[----:B------:R-:W-:Y:S01]  /*7140*/  ISETP.GT.AND P3, PT, R3, 0x8, P3 ;  /* 0x000000080300780c */ /* 0x000fe20001f64270 */
[--C-:B------:R-:W-:Y:S01]  /*7150*/  @P0 IMAD.MOV.U32 R7, RZ, RZ, R9.reuse ;  /* 0x000000ffff070224 */ /* 0x100fe200078e0009 */
[----:B------:R-:W-:Y:S01]  /*7160*/  F2FP.BF16.F32.PACK_AB R106, RZ, R106 ;  /* 0x0000006aff6a723e */ /* 0x000fe200000010ff */
[-C--:B------:R-:W-:Y:S01]  /*7170*/  FMUL R96, R96, R114.reuse ;  /* 0x0000007260607220 */ /* 0x080fe20000400000 */
[----:B------:R-:W-:Y:S01]  /*7180*/  F2FP.BF16.F32.PACK_AB R107, RZ, R107 ;  /* 0x0000006bff6b723e */ /* 0x000fe200000010ff */
[-C--:B------:R-:W-:Y:S01]  /*7190*/  FMUL R97, R97, R114.reuse ;  /* 0x0000007261617220 */ /* 0x080fe20000400000 */
[----:B------:R0:W-:Y:S01]  /*71a0*/  @P0 STG.E.U16 desc[UR36][R6.64+0x2], R105 ;  /* 0x0000026906000986 */ /* 0x0001e2000c101524 */
[----:B------:R-:W-:Y:S01]  /*71b0*/  ISETP.GT.AND P0, PT, R0, 0x9, PT ;  /* 0x000000090000780c */ /* 0x000fe20003f04270 */
[----:B------:R-:W-:Y:S01]  /*71c0*/  FMUL R98, R98, R114 ;  /* 0x0000007262627220 */ /* 0x000fe20000400000 */
[----:B------:R-:W-:Y:S01]  /*71d0*/  F2FP.BF16.F32.PACK_AB R108, RZ, R108 ;  /* 0x0000006cff6c723e */ /* 0x000fe200000010ff */
[----:B------:R-:W-:Y:S01]  /*71e0*/  @P1 STG.E.U16 desc[UR36][R4.64], R106 ;  /* 0x0000006a04001986 */ /* 0x000fe2000c101524 */
[----:B------:R-:W-:Y:S01]  /*71f0*/  ISETP.GT.AND P4, PT, R3, RZ, P0 ;  /* 0x000000ff0300720c */ /* 0x000fe20000784270 */
[-C--:B------:R-:W-:Y:S01]  /*7200*/  FMUL R99, R99, R114.reuse ;  /* 0x0000007263637220 */ /* 0x080fe20000400000 */
[----:B------:R-:W-:Y:S01]  /*7210*/  ISETP.GT.AND P1, PT, R0, 0x10, PT ;  /* 0x000000100000780c */ /* 0x000fe20003f24270 */
[----:B------:R-:W-:Y:S01]  /*7220*/  @P3 STG.E.U16 desc[UR36][R4.64+0x2], R107 ;  /* 0x0000026b04003986 */ /* 0x000fe2000c101524 */
[----:B------:R-:W-:Y:S01]  /*7230*/  F2FP.BF16.F32.PACK_AB R109, RZ, R109 ;  /* 0x0000006dff6d723e */ /* 0x000fe200000010ff */
[-C--:B------:R-:W-:Y:S01]  /*7240*/  FMUL R100, R100, R114.reuse ;  /* 0x0000007264647220 */ /* 0x080fe20000400000 */
[C---:B------:R-:W-:Y:S01]  /*7250*/  ISETP.GT.AND P2, PT, R3.reuse, 0x8, P2 ;  /* 0x000000080300780c */ /* 0x040fe20001744270 */
[--C-:B0-----:R-:W-:Y:S01]  /*7260*/  @P5 IMAD.MOV.U32 R6, RZ, RZ, R8.reuse ;  /* 0x000000ffff065224 */ /* 0x101fe200078e0008 */
[----:B------:R-:W-:Y:S01]  /*7270*/  ISETP.GT.AND P3, PT, R3, 0x8, P0 ;  /* 0x000000080300780c */ /* 0x000fe20000764270 */
[--C-:B------:R-:W-:Y:S01]  /*7280*/  @P5 IMAD.MOV.U32 R7, RZ, RZ, R9.reuse ;  /* 0x000000ffff075224 */ /* 0x100fe200078e0009 */
[----:B------:R-:W-:Y:S01]  /*7290*/  ISETP.GT.AND P0, PT, R0, 0x11, PT ;  /* 0x000000110000780c */ /* 0x000fe20003f04270 */
[----:B------:R-:W-:Y:S01]  /*72a0*/  FMUL R101, R101, R114 ;  /* 0x0000007265657220 */ /* 0x000fe20000400000 */
[----:B------:R-:W-:Y:S01]  /*72b0*/  F2FP.BF16.F32.PACK_AB R110, RZ, R110 ;  /* 0x0000006eff6e723e */ /* 0x000fe200000010ff */
[-C--:B------:R-:W-:Y:S01]  /*72c0*/  FMUL R102, R102, R114.reuse ;  /* 0x0000007266667220 */ /* 0x080fe20000400000 */
[----:B------:R0:W-:Y:S01]  /*72d0*/  @P5 STG.E.U16 desc[UR36][R6.64+0x10], R108 ;  /* 0x0000106c06005986 */ /* 0x0001e2000c101524 */
[----:B------:R-:W-:Y:S01]  /*72e0*/  ISETP.GT.AND P5, PT, R3, RZ, P1 ;  /* 0x000000ff0300720c */ /* 0x000fe20000fa4270 */
[-C--:B------:R-:W-:Y:S01]  /*72f0*/  FMUL R103, R103, R114.reuse ;  /* 0x0000007267677220 */ /* 0x080fe20000400000 */
[----:B------:R-:W-:Y:S01]  /*7300*/  F2FP.BF16.F32.PACK_AB R111, RZ, R111 ;  /* 0x0000006fff6f723e */ /* 0x000fe200000010ff */
[----:B------:R-:W-:Y:S01]  /*7310*/  FMUL R88, R88, R114 ;  /* 0x0000007258587220 */ /* 0x000fe20000400000 */
[----:B------:R-:W-:Y:S01]  /*7320*/  F2FP.BF16.F32.PACK_AB R96, RZ, R96 ;  /* 0x00000060ff60723e */ /* 0x000fe200000010ff */
[-C--:B------:R-:W-:Y:S01]  /*7330*/  FMUL R89, R89, R114.reuse ;  /* 0x0000007259597220 */ /* 0x080fe20000400000 */
[----:B------:R-:W-:Y:S01]  /*7340*/  F2FP.BF16.F32.PACK_AB R97, RZ, R97 ;  /* 0x00000061ff61723e */ /* 0x000fe200000010ff */
[-C--:B------:R-:W-:Y:S01]  /*7350*/  FMUL R90, R90, R114.reuse ;  /* 0x000000725a5a7220 */ /* 0x080fe20000400000 */
[----:B------:R-:W-:Y:S01]  /*7360*/  ISETP.GT.AND P1, PT, R3, 0x8, P1 ;  /* 0x000000080300780c */ /* 0x000fe20000f24270 */
[----:B------:R-:W-:Y:S01]  /*7370*/  FMUL R91, R91, R114 ;  /* 0x000000725b5b7220 */ /* 0x000fe20000400000 */
[----:B------:R-:W-:Y:S01]  /*7380*/  F2FP.BF16.F32.PACK_AB R98, RZ, R98 ;  /* 0x00000062ff62723e */ /* 0x000fe200000010ff */
[--C-:B0-----:R-:W-:Y:S01]  /*7390*/  @P4 IMAD.MOV.U32 R6, RZ, RZ, R8.reuse ;  /* 0x000000ffff064224 */ /* 0x101fe200078e0008 */
[----:B------:R-:W-:Y:S01]  /*73a0*/  F2FP.BF16.F32.PACK_AB R99, RZ, R99 ;  /* 0x00000063ff63723e */ /* 0x000fe200000010ff */
[--C-:B------:R-:W-:Y:S01]  /*73b0*/  @P4 IMAD.MOV.U32 R7, RZ, RZ, R9.reuse ;  /* 0x000000ffff074224 */ /* 0x100fe200078e0009 */
[----:B------:R-:W-:Y:S01]  /*73c0*/  F2FP.BF16.F32.PACK_AB R100, RZ, R100 ;  /* 0x00000064ff64723e */ /* 0x000fe200000010ff */
[-C--:B------:R-:W-:Y:S01]  /*73d0*/  FMUL R92, R92, R114.reuse ;  /* 0x000000725c5c7220 */ /* 0x080fe20000400000 */
[----:B------:R-:W-:Y:S01]  /*73e0*/  F2FP.BF16.F32.PACK_AB R101, RZ, R101 ;  /* 0x00000065ff65723e */ /* 0x000fe200000010ff */
[-C--:B------:R-:W-:Y:S01]  /*73f0*/  FMUL R93, R93, R114.reuse ;  /* 0x000000725d5d7220 */ /* 0x080fe20000400000 */
[----:B------:R0:W-:Y:S01]  /*7400*/  @P4 STG.E.U16 desc[UR36][R6.64+0x12], R109 ;  /* 0x0000126d06004986 */ /* 0x0001e2000c101524 */
[----:B------:R-:W-:Y:S01]  /*7410*/  ISETP.GT.AND P4, PT, R3, RZ, P0 ;  /* 0x000000ff0300720c */ /* 0x000fe20000784270 */
[----:B------:R-:W-:Y:S01]  /*7420*/  FMUL R94, R94, R114 ;  /* 0x000000725e5e7220 */ /* 0x000fe20000400000 */
[----:B------:R-:W-:Y:S01]  /*7430*/  F2FP.BF16.F32.PACK_AB R102, RZ, R102 ;  /* 0x00000066ff66723e */ /* 0x000fe200000010ff */
[----:B------:R-:W-:Y:S01]  /*7440*/  @P2 STG.E.U16 desc[UR36][R4.64+0x10], R110 ;  /* 0x0000106e04002986 */ /* 0x000fe2000c101524 */
[----:B------:R-:W-:Y:S01]  /*7450*/  ISETP.GT.AND P2, PT, R0, 0x18, PT ;  /* 0x000000180000780c */ /* 0x000fe20003f44270 */
[-C--:B------:R-:W-:Y:S01]  /*7460*/  FMUL R95, R95, R114.reuse ;  /* 0x000000725f5f7220 */ /* 0x080fe20000400000 */
[----:B------:R-:W-:Y:S01]  /*7470*/  F2FP.BF16.F32.PACK_AB R103, RZ, R103 ;  /* 0x00000067ff67723e */ /* 0x000fe200000010ff */
[----:B------:R-:W-:Y:S01]  /*7480*/  @P3 STG.E.U16 desc[UR36][R4.64+0x12], R111 ;  /* 0x0000126f04003986 */ /* 0x000fe2000c101524 */
[----:B------:R-:W-:Y:S01]  /*7490*/  ISETP.GT.AND P3, PT, R3, 0x8, P0 ;  /* 0x000000080300780c */ /* 0x000fe20000764270 */
[----:B------:R-:W-:Y:S01]  /*74a0*/  FMUL R80, R80, R114 ;  /* 0x0000007250507220 */ /* 0x000fe20000400000 */
[----:B------:R-:W-:Y:S01]  /*74b0*/  ISETP.GT.AND P0, PT, R0, 0x19, PT ;  /* 0x000000190000780c */ /* 0x000fe20003f04270 */
[--C-:B0-----:R-:W-:Y:S01]  /*74c0*/  @P5 IMAD.MOV.U32 R6, RZ, RZ, R8.reuse ;  /* 0x000000ffff065224 */ /* 0x101fe200078e0008 */
[----:B------:R-:W-:Y:S01]  /*74d0*/  F2FP.BF16.F32.PACK_AB R88, RZ, R88 ;  /* 0x00000058ff58723e */ /* 0x000fe200000010ff */
[--C-:B------:R-:W-:Y:S01]  /*74e0*/  @P5 IMAD.MOV.U32 R7, RZ, RZ, R9.reuse ;  /* 0x000000ffff075224 */ /* 0x100fe200078e0009 */
[----:B------:R-:W-:Y:S01]  /*74f0*/  F2FP.BF16.F32.PACK_AB R89, RZ, R89 ;  /* 0x00000059ff59723e */ /* 0x000fe200000010ff */
        /* <DEDUP_REMOVED lines=11> */
[----:B------:R-:W-:Y:S01]  /*75b0*/  FMUL R86, R86, R114 ;  /* 0x0000007256567220 */ /* 0x000fe20000400000 */
[----:B------:R-:W-:Y:S01]  /*75c0*/  F2FP.BF16.F32.PACK_AB R94, RZ, R94 ;  /* 0x0000005eff5e723e */ /* 0x000fe200000010ff */
[----:B------:R-:W-:Y:S01]  /*75d0*/  FMUL R87, R87, R114 ;  /* 0x0000007257577220 */ /* 0x000fe20000400000 */
[----:B------:R-:W-:Y:S01]  /*75e0*/  F2FP.BF16.F32.PACK_AB R95, RZ, R95 ;  /* 0x0000005fff5f723e */ /* 0x000fe200000010ff */
        /* <DEDUP_REMOVED lines=8> */
[C---:B------:R-:W-:Y:S01]  /*7670*/  ISETP.GT.AND P4, PT, R3.reuse, RZ, P0 ;  /* 0x000000ff0300720c */ /* 0x040fe20000784270 */
[-C--:B------:R-:W-:Y:S01]  /*7680*/  FMUL R74, R74, R114.reuse ;  /* 0x000000724a4a7220 */ /* 0x080fe20000400000 */
[----:B------:R-:W-:Y:S01]  /*7690*/  F2FP.BF16.F32.PACK_AB R83, RZ, R83 ;  /* 0x00000053ff53723e */ /* 0x000fe200000010ff */
[----:B------:R-:W-:Y:S01]  /*76a0*/  @P1 STG.E.U16 desc[UR36][R4.64+0x20], R98 ;  /* 0x0000206204001986 */ /* 0x000fe2000c101524 */
[----:B------:R-:W-:Y:S01]  /*76b0*/  ISETP.GT.AND P1, PT, R3, 0x8, P2 ;  /* 0x000000080300780c */ /* 0x000fe20001724270 */
[-C--:B------:R-:W-:Y:S01]  /*76c0*/  FMUL R75, R75, R114.reuse ;  /* 0x000000724b4b7220 */ /* 0x080fe20000400000 */
[----:B------:R-:W-:Y:S01]  /*76d0*/  ISETP.GT.AND P2, PT, R0, 0x20, PT ;  /* 0x000000200000780c */ /* 0x000fe20003f44270 */
        /* <DEDUP_REMOVED lines=156> */
[----:B0-----:R-:W-:Y:S01]  /*80a0*/  @P5 IMAD.MOV.U32 R6, RZ, RZ, R8 ;  /* 0x000000ffff065224 */ /* 0x001fe200078e0008 */
[----:B------:R-:W-:Y:S01]  /*80b0*/  F2FP.BF16.F32.PACK_AB R36, RZ, R36 ;  /* 0x00000024ff24723e */ /* 0x000fe200000010ff */
[----:B------:R-:W-:Y:S01]  /*80c0*/  @P5 IMAD.MOV.U32 R7, RZ, RZ, R9 ;  /* 0x000000ffff075224 */ /* 0x000fe200078e0009 */
[----:B------:R-:W-:Y:S01]  /*80d0*/  F2FP.BF16.F32.PACK_AB R37, RZ, R37 ;  /* 0x00000025ff25723e */ /* 0x000fe200000010ff */
[----:B------:R-:W-:Y:S01]  /*80e0*/  FMUL R29, R29, R114 ;  /* 0x000000721d1d7220 */ /* 0x000fe20000400000 */
[----:B------:R-:W-:Y:S01]  /*80f0*/  F2FP.BF16.F32.PACK_AB R38, RZ, R38 ;  /* 0x00000026ff26723e */ /* 0x000fe200000010ff */
[-C--:B------:R-:W-:Y:S01]  /*8100*/  FMUL R30, R30, R114.reuse ;  /* 0x000000721e1e7220 */ /* 0x080fe20000400000 */
[----:B------:R0:W-:Y:S01]  /*8110*/  @P5 STG.E.U16 desc[UR36][R6.64+0x70], R84 ;  /* 0x0000705406005986 */ /* 0x0001e2000c101524 */
[----:B------:R-:W-:Y:S01]  /*8120*/  ISETP.GT.AND P5, PT, R3, RZ, P2 ;  /* 0x000000ff0300720c */ /* 0x000fe200017a4270 */
[----:B------:R-:W-:Y:S01]  /*8130*/  FMUL R31, R31, R114 ;  /* 0x000000721f1f7220 */ /* 0x000fe20000400000 */
[----:B------:R-:W-:-:S02]  /*8140*/  F2FP.BF16.F32.PACK_AB R39, RZ, R39 ;  /* 0x00000027ff27723e */ /* 0x000fc400000010ff */
[----:B------:R-:W-:Y:S02]  /*8150*/  F2FP.BF16.F32.PACK_AB R24, RZ, R24 ;  /* 0x00000018ff18723e */ /* 0x000fe400000010ff */
[----:B------:R-:W-:Y:S02]  /*8160*/  F2FP.BF16.F32.PACK_AB R25, RZ, R25 ;  /* 0x00000019ff19723e */ /* 0x000fe400000010ff */
[----:B------:R-:W-:Y:S02]  /*8170*/  F2FP.BF16.F32.PACK_AB R26, RZ, R26 ;  /* 0x0000001aff1a723e */ /* 0x000fe400000010ff */
[----:B------:R-:W-:Y:S01]  /*8180*/  F2FP.BF16.F32.PACK_AB R27, RZ, R27 ;  /* 0x0000001bff1b723e */ /* 0x000fe200000010ff */
[----:B0-----:R-:W-:Y:S01]  /*8190*/  @P4 IMAD.MOV.U32 R6, RZ, RZ, R8 ;  /* 0x000000ffff064224 */ /* 0x001fe200078e0008 */
[----:B------:R-:W-:Y:S01]  /*81a0*/  F2FP.BF16.F32.PACK_AB R28, RZ, R28 ;  /* 0x0000001cff1c723e */ /* 0x000fe200000010ff */
[----:B------:R-:W-:Y:S01]  /*81b0*/  @P4 IMAD.MOV.U32 R7, RZ, RZ, R9 ;  /* 0x000000ffff074224 */ /* 0x000fe200078e0009 */
[----:B------:R-:W-:-:S02]  /*81c0*/  F2FP.BF16.F32.PACK_AB R29, RZ, R29 ;  /* 0x0000001dff1d723e */ /* 0x000fc400000010ff */
[----:B------:R-:W-:Y:S02]  /*81d0*/  F2FP.BF16.F32.PACK_AB R30, RZ, R30 ;  /* 0x0000001eff1e723e */ /* 0x000fe400000010ff */
[----:B------:R0:W-:Y:S01]  /*81e0*/  @P4 STG.E.U16 desc[UR36][R6.64+0x72], R85 ;  /* 0x0000725506004986 */ /* 0x0001e2000c101524 */
[C---:B------:R-:W-:Y:S02]  /*81f0*/  ISETP.GT.AND P4, PT, R3.reuse, RZ, P0 ;  /* 0x000000ff0300720c */ /* 0x040fe40000784270 */
[----:B------:R-:W-:Y:S01]  /*8200*/  F2FP.BF16.F32.PACK_AB R31, RZ, R31 ;  /* 0x0000001fff1f723e */ /* 0x000fe200000010ff */
[----:B------:R-:W-:Y:S01]  /*8210*/  @P1 STG.E.U16 desc[UR36][R4.64+0x70], R86 ;  /* 0x0000705604001986 */ /* 0x000fe2000c101524 */
[C---:B------:R-:W-:Y:S02]  /*8220*/  ISETP.GT.AND P1, PT, R3.reuse, 0x8, P2 ;  /* 0x000000080300780c */ /* 0x040fe40001724270 */
[----:B------:R-:W-:Y:S01]  /*8230*/  ISETP.GT.AND P2, PT, R0, 0x48, PT ;  /* 0x000000480000780c */ /* 0x000fe20003f44270 */
[----:B------:R-:W-:Y:S01]  /*8240*/  @P3 STG.E.U16 desc[UR36][R4.64+0x72], R87 ;  /* 0x0000725704003986 */ /* 0x000fe2000c101524 */
[----:B------:R-:W-:-:S02]  /*8250*/  ISETP.GT.AND P3, PT, R3, 0x8, P0 ;  /* 0x000000080300780c */ /* 0x000fc40000764270 */
[----:B------:R-:W-:Y:S01]  /*8260*/  ISETP.GT.AND P0, PT, R0, 0x49, PT ;  /* 0x000000490000780c */ /* 0x000fe20003f04270 */
[----:B0-----:R-:W-:Y:S02]  /*8270*/  @P5 IMAD.MOV.U32 R6, RZ, RZ, R8 ;  /* 0x000000ffff065224 */ /* 0x001fe400078e0008 */
[----:B------:R-:W-:-:S05]  /*8280*/  @P5 IMAD.MOV.U32 R7, RZ, RZ, R9 ;  /* 0x000000ffff075224 */ /* 0x000fca00078e0009 */
[----:B------:R0:W-:Y:S01]  /*8290*/  @P5 STG.E.U16 desc[UR36][R6.64+0x80], R72 ;  /* 0x0000804806005986 */ /* 0x0001e2000c101524 */
[----:B------:R-:W-:Y:S01]  /*82a0*/  ISETP.GT.AND P5, PT, R3, RZ, P2 ;  /* 0x000000ff0300720c */ /* 0x000fe200017a4270 */
[----:B0-----:R-:W-:Y:S02]  /*82b0*/  @P4 IMAD.MOV.U32 R6, RZ, RZ, R8 ;  /* 0x000000ffff064224 */ /* 0x001fe400078e0008 */
[----:B------:R-:W-:-:S05]  /*82c0*/  @P4 IMAD.MOV.U32 R7, RZ, RZ, R9 ;  /* 0x000000ffff074224 */ /* 0x000fca00078e0009 */
[----:B------:R0:W-:Y:S01]  /*82d0*/  @P4 STG.E.U16 desc[UR36][R6.64+0x82], R73 ;  /* 0x0000824906004986 */ /* 0x0001e2000c101524 */
[----:B------:R-:W-:-:S03]  /*82e0*/  ISETP.GT.AND P4, PT, R3, RZ, P0 ;  /* 0x000000ff0300720c */ /* 0x000fc60000784270 */
[----:B------:R-:W-:Y:S01]  /*82f0*/  @P1 STG.E.U16 desc[UR36][R4.64+0x80], R74 ;  /* 0x0000804a04001986 */ /* 0x000fe2000c101524 */
[C---:B------:R-:W-:Y:S02]  /*8300*/  ISETP.GT.AND P1, PT, R3.reuse, 0x8, P2 ;  /* 0x000000080300780c */ /* 0x040fe40001724270 */
[C---:B------:R-:W-:Y:S01]  /*8310*/  ISETP.GT.AND P2, PT, R0.reuse, 0x50, PT ;  /* 0x000000500000780c */ /* 0x040fe20003f44270 */
[----:B------:R-:W-:Y:S01]  /*8320*/  @P3 STG.E.U16 desc[UR36][R4.64+0x82], R75 ;  /* 0x0000824b04003986 */ /* 0x000fe2000c101524 */
[----:B------:R-:W-:Y:S02]  /*8330*/  ISETP.GT.AND P3, PT, R3, 0x8, P0 ;  /* 0x000000080300780c */ /* 0x000fe40000764270 */
        /* <DEDUP_REMOVED lines=102> */
[C---:B------:R-:W-:Y:S02]  /*89a0*/  ISETP.GT.AND P5, PT, R3.reuse, RZ, P2 ;  /* 0x000000ff0300720c */ /* 0x040fe400017a4270 */
[----:B------:R-:W-:Y:S01]  /*89b0*/  ISETP.GT.AND P2, PT, R3, 0x8, P2 ;  /* 0x000000080300780c */ /* 0x000fe20001744270 */
[----:B0-----:R-:W-:Y:S02]  /*89c0*/  @P4 IMAD.MOV.U32 R6, RZ, RZ, R8 ;  /* 0x000000ffff064224 */ /* 0x001fe400078e0008 */
[----:B------:R-:W-:-:S05]  /*89d0*/  @P4 IMAD.MOV.U32 R7, RZ, RZ, R9 ;  /* 0x000000ffff074224 */ /* 0x000fca00078e0009 */
[----:B------:R0:W-:Y:S01]  /*89e0*/  @P4 STG.E.U16 desc[UR36][R6.64+0x102], R41 ;  /* 0x0001022906004986 */ /* 0x0001e2000c101524 */
[C---:B------:R-:W-:Y:S02]  /*89f0*/  ISETP.GT.AND P4, PT, R3.reuse, RZ, P0 ;  /* 0x000000ff0300720c */ /* 0x040fe40000784270 */
[----:B------:R-:W-:Y:S01]  /*8a00*/  ISETP.GT.AND P0, PT, R3, 0x8, P0 ;  /* 0x000000080300780c */ /* 0x000fe20000704270 */
[----:B------:R-:W-:Y:S01]  /*8a10*/  @P1 STG.E.U16 desc[UR36][R4.64+0x100], R42 ;  /* 0x0001002a04001986 */ /* 0x000fe2000c101524 */
[----:B------:R-:W-:-:S03]  /*8a20*/  ISETP.GT.AND P1, PT, R0, 0x91, PT ;  /* 0x000000910000780c */ /* 0x000fc60003f24270 */
[----:B------:R-:W-:Y:S01]  /*8a30*/  @P3 STG.E.U16 desc[UR36][R4.64+0x102], R43 ;  /* 0x0001022b04003986 */ /* 0x000fe2000c101524 */
        /* <DEDUP_REMOVED lines=9> */
[----:B------:R-:W-:Y:S04]  /*8ad0*/  @P2 STG.E.U16 desc[UR36][R4.64+0x110], R46 ;  /* 0x0001102e04002986 */ /* 0x000fe8000c101524 */
[----:B------:R-:W-:Y:S01]  /*8ae0*/  @P0 STG.E.U16 desc[UR36][R4.64+0x112], R47 ;  /* 0x0001122f04000986 */ /* 0x000fe2000c101524 */
[----:B------:R-:W-:Y:S01]  /*8af0*/  ISETP.GT.AND P0, PT, R3, 0x8, P3 ;  /* 0x000000080300780c */ /* 0x000fe20001f04270 */
[----:B0-----:R-:W-:Y:S02]  /*8b00*/  @P5 IMAD.MOV.U32 R6, RZ, RZ, R8 ;  /* 0x000000ffff065224 */ /* 0x001fe400078e0008 */
[----:B------:R-:W-:-:S05]  /*8b10*/  @P5 IMAD.MOV.U32 R7, RZ, RZ, R9 ;  /* 0x000000ffff075224 */ /* 0x000fca00078e0009 */
[----:B------:R0:W-:Y:S01]  /*8b20*/  @P5 STG.E.U16 desc[UR36][R6.64+0x120], R32 ;  /* 0x0001202006005986 */ /* 0x0001e2000c101524 */
[----:B------:R-:W-:Y:S02]  /*8b30*/  ISETP.GT.AND P5, PT, R3, 0x8, P1 ;  /* 0x000000080300780c */ /* 0x000fe40000fa4270 */
[----:B------:R-:W-:-:S04]  /*8b40*/  ISETP.GT.AND P1, PT, R0, 0x99, PT ;  /* 0x000000990000780c */ /* 0x000fc80003f24270 */
[----:B------:R-:W-:Y:S01]  /*8b50*/  ISETP.GT.AND P3, PT, R3, RZ, P1 ;  /* 0x000000ff0300720c */ /* 0x000fe20000f64270 */
[----:B0-----:R-:W-:Y:S02]  /*8b60*/  @P4 IMAD.MOV.U32 R6, RZ, RZ, R8 ;  /* 0x000000ffff064224 */ /* 0x001fe400078e0008 */
[----:B------:R-:W-:-:S05]  /*8b70*/  @P4 IMAD.MOV.U32 R7, RZ, RZ, R9 ;  /* 0x000000ffff074224 */ /* 0x000fca00078e0009 */
[----:B------:R0:W-:Y:S01]  /*8b80*/  @P4 STG.E.U16 desc[UR36][R6.64+0x122], R33 ;  /* 0x0001222106004986 */ /* 0x0001e2000c101524 */
[----:B------:R-:W-:-:S03]  /*8b90*/  ISETP.GT.AND P4, PT, R0, 0x98, PT ;  /* 0x000000980000780c */ /* 0x000fc60003f84270 */
[----:B------:R-:W-:Y:S01]  /*8ba0*/  @P0 STG.E.U16 desc[UR36][R4.64+0x120], R34 ;  /* 0x0001202204000986 */ /* 0x000fe2000c101524 */
[C---:B------:R-:W-:Y:S02]  /*8bb0*/  ISETP.GT.AND P2, PT, R3.reuse, RZ, P4 ;  /* 0x000000ff0300720c */ /* 0x040fe40002744270 */
[C---:B------:R-:W-:Y:S01]  /*8bc0*/  ISETP.GT.AND P4, PT, R3.reuse, 0x8, P4 ;  /* 0x000000080300780c */ /* 0x040fe20002784270 */
[----:B------:R-:W-:Y:S01]  /*8bd0*/  @P5 STG.E.U16 desc[UR36][R4.64+0x122], R35 ;  /* 0x0001222304005986 */ /* 0x000fe2000c101524 */
[----:B------:R-:W-:Y:S02]  /*8be0*/  ISETP.GT.AND P5, PT, R3, 0x8, P1 ;  /* 0x000000080300780c */ /* 0x000fe40000fa4270 */
[C---:B------:R-:W-:Y:S02]  /*8bf0*/  ISETP.GT.AND P0, PT, R0.reuse, 0xa1, PT ;  /* 0x000000a10000780c */ /* 0x040fe40003f04270 */
[----:B------:R-:W-:-:S05]  /*8c00*/  ISETP.GT.AND P1, PT, R0, 0xa9, PT ;  /* 0x000000a90000780c */ /* 0x000fca0003f24270 */
[----:B0-----:R-:W-:Y:S02]  /*8c10*/  @P2 IMAD.MOV.U32 R6, RZ, RZ, R8 ;  /* 0x000000ffff062224 */ /* 0x001fe400078e0008 */
[----:B------:R-:W-:-:S05]  /*8c20*/  @P2 IMAD.MOV.U32 R7, RZ, RZ, R9 ;  /* 0x000000ffff072224 */ /* 0x000fca00078e0009 */
[----:B------:R0:W-:Y:S01]  /*8c30*/  @P2 STG.E.U16 desc[UR36][R6.64+0x130], R36 ;  /* 0x0001302406002986 */ /* 0x0001e2000c101524 */
[----:B------:R-:W-:Y:S01]  /*8c40*/  ISETP.GT.AND P2, PT, R0, 0xa8, PT ;  /* 0x000000a80000780c */ /* 0x000fe20003f44270 */
        /* <DEDUP_REMOVED lines=8> */
[C---:B------:R-:W-:Y:S02]  /*8cd0*/  ISETP.GT.AND P5, PT, R3.reuse, RZ, P0 ;  /* 0x000000ff0300720c */ /* 0x040fe400007a4270 */
[----:B------:R-:W-:-:S07]  /*8ce0*/  ISETP.GT.AND P0, PT, R3, 0x8, P0 ;  /* 0x000000080300780c */ /* 0x000fce0000704270 */
[----:B0-----:R-:W-:Y:S02]  /*8cf0*/  @P4 IMAD.MOV.U32 R6, RZ, RZ, R8 ;  /* 0x000000ffff064224 */ /* 0x001fe400078e0008 */
[----:B------:R-:W-:Y:S02]  /*8d00*/  @P4 IMAD.MOV.U32 R7, RZ, RZ, R9 ;  /* 0x000000ffff074224 */ /* 0x000fe400078e0009 */
[----:B------:R-:W-:-:S03]  /*8d10*/  @P3 IMAD.MOV.U32 R2, RZ, RZ, R4 ;  /* 0x000000ffff023224 */ /* 0x000fc600078e0004 */
[----:B------:R0:W-:Y:S01]  /*8d20*/  @P4 STG.E.U16 desc[UR36][R6.64+0x140], R24 ;  /* 0x0001401806004986 */ /* 0x0001e2000c101524 */
[C---:B------:R-:W-:Y:S02]  /*8d30*/  ISETP.GT.AND P4, PT, R3.reuse, RZ, P1 ;  /* 0x000000ff0300720c */ /* 0x040fe40000f84270 */
[----:B------:R-:W-:Y:S01]  /*8d40*/  ISETP.GT.AND P1, PT, R3, 0x8, P1 ;  /* 0x000000080300780c */ /* 0x000fe20000f24270 */
[----:B0-----:R-:W-:Y:S02]  /*8d50*/  @P5 IMAD.MOV.U32 R6, RZ, RZ, R8 ;  /* 0x000000ffff065224 */ /* 0x001fe400078e0008 */
[----:B------:R-:W-:-:S05]  /*8d60*/  @P5 IMAD.MOV.U32 R7, RZ, RZ, R9 ;  /* 0x000000ffff075224 */ /* 0x000fca00078e0009 */
[----:B------:R-:W-:Y:S01]  /*8d70*/  @P5 STG.E.U16 desc[UR36][R6.64+0x142], R25 ;  /* 0x0001421906005986 */ /* 0x000fe2000c101524 */
[C---:B------:R-:W-:Y:S02]  /*8d80*/  ISETP.GT.AND P5, PT, R3.reuse, RZ, P2 ;  /* 0x000000ff0300720c */ /* 0x040fe400017a4270 */
[----:B------:R-:W-:Y:S01]  /*8d90*/  ISETP.GT.AND P2, PT, R3, 0x8, P2 ;  /* 0x000000080300780c */ /* 0x000fe20001744270 */
[----:B------:R-:W-:-:S05]  /*8da0*/  @P3 IMAD.MOV.U32 R3, RZ, RZ, R5 ;  /* 0x000000ffff033224 */ /* 0x000fca00078e0005 */
[----:B------:R0:W-:Y:S02]  /*8db0*/  @P3 STG.E.U16 desc[UR36][R2.64+0x140], R26 ;  /* 0x0001401a02003986 */ /* 0x0001e4000c101524 */
[----:B0-----:R-:W-:Y:S02]  /*8dc0*/  @P0 IMAD.MOV.U32 R2, RZ, RZ, R4 ;  /* 0x000000ffff020224 */ /* 0x001fe400078e0004 */
[----:B------:R-:W-:-:S05]  /*8dd0*/  @P0 IMAD.MOV.U32 R3, RZ, RZ, R5 ;  /* 0x000000ffff030224 */ /* 0x000fca00078e0005 */
[----:B------:R0:W-:Y:S02]  /*8de0*/  @P0 STG.E.U16 desc[UR36][R2.64+0x142], R27 ;  /* 0x0001421b02000986 */ /* 0x0001e4000c101524 */
[----:B0-----:R-:W-:Y:S02]  /*8df0*/  @P5 IMAD.MOV.U32 R2, RZ, RZ, R8 ;  /* 0x000000ffff025224 */ /* 0x001fe400078e0008 */
[----:B------:R-:W-:-:S05]  /*8e00*/  @P5 IMAD.MOV.U32 R3, RZ, RZ, R9 ;  /* 0x000000ffff035224 */ /* 0x000fca00078e0009 */
[----:B------:R0:W-:Y:S04]  /*8e10*/  @P5 STG.E.U16 desc[UR36][R2.64+0x150], R28 ;  /* 0x0001501c02005986 */ /* 0x0001e8000c101524 */
[----:B------:R1:W-:Y:S01]  /*8e20*/  @P4 STG.E.U16 desc[UR36][R8.64+0x152], R29 ;  /* 0x0001521d08004986 */ /* 0x0003e2000c101524 */
[----:B0-----:R-:W-:Y:S02]  /*8e30*/  @P2 IMAD.MOV.U32 R2, RZ, RZ, R4 ;  /* 0x000000ffff022224 */ /* 0x001fe400078e0004 */
[----:B------:R-:W-:-:S05]  /*8e40*/  @P2 IMAD.MOV.U32 R3, RZ, RZ, R5 ;  /* 0x000000ffff032224 */ /* 0x000fca00078e0005 */
[----:B------:R1:W-:Y:S04]  /*8e50*/  @P2 STG.E.U16 desc[UR36][R2.64+0x150], R30 ;  /* 0x0001501e02002986 */ /* 0x0003e8000c101524 */
[----:B------:R1:W-:Y:S02]  /*8e60*/  @P1 STG.E.U16 desc[UR36][R4.64+0x152], R31 ;  /* 0x0001521f04001986 */ /* 0x0003e4000c101524 */
.L_x_211:
[----:B------:R-:W-:Y:S05]  /*8e70*/  BSYNC B0 ;  /* 0x0000000000007941 */ /* 0x000fea0003800000 */
.L_x_37:
[----:B-1----:R-:W4:Y:S01]  /*8e80*/  LDL.64 R2, [R1] ;  /* 0x0000000001027983 */ /* 0x002f220000100a00 */
[----:B------:R-:W-:Y:S01]  /*8e90*/  ULDC.64 UR4, c[0x0][0x650] ;  /* 0x0001940000047ab9 */ /* 0x000fe20000000a00 */
[----:B------:R1:W-:Y:S01]  /*8ea0*/  SYNCS.ARRIVE.TRANS64.A1T0 RZ, [R120+UR44], RZ ;  /* 0x000000ff78ff79a7 */ /* 0x0003e2000810002c */
[----:B0--3--:R-:W-:Y:S01]  /*8eb0*/  PRMT R0, RZ, 0x7610, R0 ;  /* 0x00007610ff007816 */ /* 0x009fe20000000000 */
[----:B-----5:R-:W-:Y:S02]  /*8ec0*/  IMAD.MOV.U32 R19, RZ, RZ, -0x1 ;  /* 0xffffffffff137424 */ /* 0x020fe400078e00ff */
[----:B------:R-:W-:Y:S01]  /*8ed0*/  IMAD.MOV.U32 R22, RZ, RZ, -0x1 ;  /* 0xffffffffff167424 */ /* 0x000fe200078e00ff */
[----:B----4-:R-:W-:-:S04]  /*8ee0*/  LEA R18, P0, R2, R18, 0x1 ;  /* 0x0000001202127211 */ /* 0x010fc800078008ff */
[----:B------:R-:W-:Y:S01]  /*8ef0*/  LEA.HI.X R17, R2, R17, R23, 0x1, P0 ;  /* 0x0000001102117211 */ /* 0x000fe200000f0c17 */
[----:B------:R-:W-:Y:S01]  /*8f00*/  IMAD.MOV.U32 R2, RZ, RZ, -0x1 ;  /* 0xffffffffff027424 */ /* 0x000fe200078e00ff */
[----:B------:R-:W-:-:S04]  /*8f10*/  ISETP.GE.U32.AND P0, PT, R18, UR4, PT ;  /* 0x0000000412007c0c */ /* 0x000fc8000bf06070 */
[----:B------:R-:W-:-:S13]  /*8f20*/  ISETP.GE.U32.AND.EX P0, PT, R17, UR5, PT, P0 ;  /* 0x0000000511007c0c */ /* 0x000fda000bf06100 */
[----:B-1----:R-:W-:Y:S05]  /*8f30*/  @P0 BRA `(.L_x_212) ;  /* 0x0000000400700947 */ /* 0x002fea0003800000 */
[----:B------:R-:W0:Y:S01]  /*8f40*/  S2R R10, SR_CTAID.X ;  /* 0x00000000000a7919 */ /* 0x000e220000002500 */
[----:B------:R-:W1:Y:S01]  /*8f50*/  LDC.64 R8, c[0x0][0x628] ;  /* 0x00018a00ff087b82 */ /* 0x000e620000000a00 */
[----:B------:R-:W-:Y:S01]  /*8f60*/  ULDC UR4, c[0x0][0x150] ;  /* 0x0000540000047ab9 */ /* 0x000fe20000000800 */
[----:B------:R-:W-:Y:S01]  /*8f70*/  IMAD.MOV.U32 R6, RZ, RZ, R18 ;  /* 0x000000ffff067224 */ /* 0x000fe200078e0012 */
[----:B------:R-:W3:Y:S01]  /*8f80*/  S2R R20, SR_CTAID.Y ;  /* 0x0000000000147919 */ /* 0x000ee20000002600 */
[----:B------:R-:W-:-:S04]  /*8f90*/  IMAD.MOV.U32 R7, RZ, RZ, R17 ;  /* 0x000000ffff077224 */ /* 0x000fc800078e0011 */
[----:B------:R-:W4:Y:S08]  /*8fa0*/  LDC R15, c[0x0][0x144] ;  /* 0x00005100ff0f7b82 */ /* 0x000f300000000800 */
[----:B------:R-:W2:Y:S08]  /*8fb0*/  LDC R0, c[0x0][0x630] ;  /* 0x00018c00ff007b82 */ /* 0x000eb00000000800 */
[----:B------:R-:W2:Y:S01]  /*8fc0*/  LDC.64 R12, c[0x0][0x620] ;  /* 0x00018800ff0c7b82 */ /* 0x000ea20000000a00 */
[----:B-1----:R-:W-:-:S04]  /*8fd0*/  ISETP.NE.U32.AND P0, PT, R8, RZ, PT ;  /* 0x000000ff0800720c */ /* 0x002fc80003f05070 */
[----:B------:R-:W-:Y:S02]  /*8fe0*/  ISETP.NE.AND.EX P0, PT, R9, RZ, PT, P0 ;  /* 0x000000ff0900720c */ /* 0x000fe40003f05300 */
[----:B0-----:R-:W-:-:S05]  /*8ff0*/  I2FP.F32.U32 R2, R10 ;  /* 0x0000000a00027245 */ /* 0x001fca0000201000 */
[----:B------:R-:W-:-:S04]  /*9000*/  FMUL R2, R2, UR4 ;  /* 0x0000000402027c20 */ /* 0x000fc80008400000 */
[----:B------:R0:W1:Y:S02]  /*9010*/  F2I.U32.TRUNC.NTZ R14, R2 ;  /* 0x00000002000e7305 */ /* 0x000064000020f000 */
[----:B---34-:R-:W-:Y:S05]  /*9020*/  @!P0 BRA `(.L_x_213) ;  /* 0x0000000000288947 */ /* 0x018fea0003800000 */
[----:B------:R-:W3:Y:S02]  /*9030*/  LDC R3, c[0x0][0x634] ;  /* 0x00018d00ff037b82 */ /* 0x000ee40000000800 */
[----:B---3--:R-:W-:-:S05]  /*9040*/  IADD3 R7, P0, R18, R3, RZ ;  /* 0x0000000312077210 */ /* 0x008fca0007f1e0ff */
[----:B------:R-:W-:-:S04]  /*9050*/  IMAD.X R11, RZ, RZ, R17, P0 ;  /* 0x000000ffff0b7224 */ /* 0x000fc800000e0611 */
[----:B0-----:R-:W-:-:S04]  /*9060*/  IMAD.WIDE.U32 R2, R11, R8, RZ ;  /* 0x000000080b027225 */ /* 0x001fc800078e00ff */
[----:B--2---:R-:W-:-:S04]  /*9070*/  IMAD.WIDE.U32 R4, P0, R7, R9, R2 ;  /* 0x0000000907047225 */ /* 0x004fc80007800002 */
[----:B------:R-:W-:-:S04]  /*9080*/  IMAD.WIDE.U32 R2, R7, R8, RZ ;  /* 0x0000000807027225 */ /* 0x000fc800078e00ff */
[----:B------:R-:W-:Y:S01]  /*9090*/  IMAD.X R7, RZ, RZ, RZ, P0 ;  /* 0x000000ffff077224 */ /* 0x000fe200000e06ff */
[----:B------:R-:W-:Y:S01]  /*90a0*/  IADD3 RZ, P0, R3, R4, RZ ;  /* 0x0000000403ff7210 */ /* 0x000fe20007f1e0ff */
[----:B------:R-:W-:-:S04]  /*90b0*/  IMAD.MOV.U32 R6, RZ, RZ, R5 ;  /* 0x000000ffff067224 */ /* 0x000fc800078e0005 */
[----:B------:R-:W-:-:S08]  /*90c0*/  IMAD.WIDE.U32.X R6, R11, R9, R6, P0 ;  /* 0x000000090b067225 */ /* 0x000fd000000e0406 */
.L_x_213:
[----:B------:R-:W3:Y:S01]  /*90d0*/  LDC.64 R26, c[0x0][0x640] ;  /* 0x00019000ff1a7b82 */ /* 0x000ee20000000a00 */
[-C--:B--2---:R-:W-:Y:S01]  /*90e0*/  SHF.R.U64 R11, R6, R0.reuse, R7 ;  /* 0x00000000060b7219 */ /* 0x084fe20000001207 */
[----:B------:R-:W-:Y:S01]  /*90f0*/  IMAD.MOV.U32 R19, RZ, RZ, R17 ;  /* 0x000000ffff137224 */ /* 0x000fe200078e0011 */
[----:B------:R-:W-:Y:S01]  /*9100*/  SHF.R.U32.HI R0, RZ, R0, R7 ;  /* 0x00000000ff007219 */ /* 0x000fe20000011607 */
[----:B-1----:R-:W-:Y:S01]  /*9110*/  IMAD.MOV R14, RZ, RZ, -R14 ;  /* 0x000000ffff0e7224 */ /* 0x002fe200078e0a0e */
[----:B------:R-:W-:Y:S01]  /*9120*/  IADD3 R5, P0, RZ, -R11, RZ ;  /* 0x8000000bff057210 */ /* 0x000fe20007f1e0ff */
[----:B------:R-:W-:Y:S01]  /*9130*/  ULDC UR4, c[0x0][0x154] ;  /* 0x0000550000047ab9 */ /* 0x000fe20000000800 */
[----:B------:R-:W-:Y:S01]  /*9140*/  IMAD.MOV.U32 R7, RZ, RZ, 0x1 ;  /* 0x00000001ff077424 */ /* 0x000fe200078e00ff */
[----:B------:R-:W1:Y:S01]  /*9150*/  LDC R4, c[0x0][0x618] ;  /* 0x00018600ff047b82 */ /* 0x000e620000000800 */
[----:B------:R-:W-:Y:S02]  /*9160*/  IMAD R22, R15, R14, R10 ;  /* 0x0000000e0f167224 */ /* 0x000fe400078e020a */
[----:B------:R-:W-:-:S04]  /*9170*/  IMAD.X R3, RZ, RZ, ~R0, P0 ;  /* 0x000000ffff037224 */ /* 0x000fc800000e0e00 */
[-C--:B------:R-:W-:Y:S01]  /*9180*/  IMAD R0, R3, R12.reuse, RZ ;  /* 0x0000000c03007224 */ /* 0x080fe200078e02ff */
[----:B------:R-:W2:Y:S01]  /*9190*/  LDC R6, c[0x0][0x608] ;  /* 0x00018200ff067b82 */ /* 0x000ea20000000800 */
[----:B0-----:R-:W-:-:S04]  /*91a0*/  IMAD.WIDE.U32 R2, R5, R12, R18 ;  /* 0x0000000c05027225 */ /* 0x001fc800078e0012 */
[----:B------:R-:W-:Y:S01]  /*91b0*/  IMAD R5, R5, R13, R0 ;  /* 0x0000000d05057224 */ /* 0x000fe200078e0200 */
[----:B------:R-:W-:Y:S02]  /*91c0*/  I2FP.F32.U32 R0, R20 ;  /* 0x0000001400007245 */ /* 0x000fe40000201000 */
[----:B------:R-:W0:Y:S01]  /*91d0*/  LDC R24, c[0x0][0x658] ;  /* 0x00019600ff187b82 */ /* 0x000e220000000800 */
[----:B------:R-:W-:Y:S01]  /*91e0*/  IMAD.IADD R3, R3, 0x1, R5 ;  /* 0x0000000103037824 */ /* 0x000fe200078e0205 */
[----:B---3--:R-:W-:Y:S01]  /*91f0*/  ISETP.NE.U32.AND P0, PT, R26, RZ, PT ;  /* 0x000000ff1a00720c */ /* 0x008fe20003f05070 */
[----:B------:R-:W-:Y:S01]  /*9200*/  FMUL R0, R0, UR4 ;  /* 0x0000000400007c20 */ /* 0x000fe20008400000 */
[----:B------:R-:W-:Y:S02]  /*9210*/  IMAD.MOV.U32 R5, RZ, RZ, -0x1 ;  /* 0xffffffffff057424 */ /* 0x000fe400078e00ff */
[----:B------:R-:W-:Y:S01]  /*9220*/  ISETP.NE.AND.EX P0, PT, R27, RZ, PT, P0 ;  /* 0x000000ff1b00720c */ /* 0x000fe20003f05300 */
[----:B------:R3:W4:Y:S01]  /*9230*/  F2I.U32.TRUNC.NTZ R12, R0 ;  /* 0x00000000000c7305 */ /* 0x000722000020f000 */
[----:B------:R-:W3:Y:S01]  /*9240*/  LDC R15, c[0x0][0x148] ;  /* 0x00005200ff0f7b82 */ /* 0x000ee20000000800 */
[----:B-1----:R-:W-:-:S02]  /*9250*/  SHF.R.U64 R10, R2, R4, R3 ;  /* 0x00000004020a7219 */ /* 0x002fc40000001203 */
[----:B------:R-:W-:-:S05]  /*9260*/  SHF.R.U32.HI R3, RZ, R4, R3 ;  /* 0x00000004ff037219 */ /* 0x000fca0000011603 */
[----:B------:R-:W1:Y:S01]  /*9270*/  LDC R14, c[0x0][0x600] ;  /* 0x00018000ff0e7b82 */ /* 0x000e620000000800 */
[-CC-:B--2---:R-:W-:Y:S02]  /*9280*/  SHF.R.U64 R8, R10, R6.reuse, R3.reuse ;  /* 0x000000060a087219 */ /* 0x184fe40000001203 */
[----:B------:R-:W-:-:S05]  /*9290*/  SHF.R.U32.HI R3, RZ, R6, R3 ;  /* 0x00000006ff037219 */ /* 0x000fca0000011603 */
[----:B------:R-:W2:Y:S01]  /*92a0*/  LDC R21, c[0x0][0x648] ;  /* 0x00019200ff157b82 */ /* 0x000ea20000000800 */
[-CC-:B0-----:R-:W-:Y:S02]  /*92b0*/  SHF.R.U64 R13, R8, R24.reuse, R3.reuse ;  /* 0x00000018080d7219 */ /* 0x181fe40000001203 */
[-C--:B------:R-:W-:Y:S02]  /*92c0*/  SHF.L.U32 R5, R5, R24.reuse, RZ ;  /* 0x0000001805057219 */ /* 0x080fe400000006ff */
[-C--:B------:R-:W-:Y:S01]  /*92d0*/  SHF.R.U32.HI R3, RZ, R24.reuse, R3 ;  /* 0x00000018ff037219 */ /* 0x080fe20000011603 */
[----:B------:R-:W-:Y:S01]  /*92e0*/  IMAD.MOV.U32 R2, RZ, RZ, R13 ;  /* 0x000000ffff027224 */ /* 0x000fe200078e000d */
[----:B------:R-:W-:Y:S01]  /*92f0*/  SHF.L.U32 R24, R7, R24, RZ ;  /* 0x0000001807187219 */ /* 0x000fe200000006ff */
[----:B------:R-:W0:Y:S01]  /*9300*/  LDC R25, c[0x0][0x638] ;  /* 0x00018e00ff197b82 */ /* 0x000e220000000800 */
[----:B------:R-:W-:-:S07]  /*9310*/  LOP3.LUT R19, RZ, R5, RZ, 0x33, !PT ;  /* 0x00000005ff137212 */ /* 0x000fce00078e33ff */
[----:B------:R-:W0:Y:S01]  /*9320*/  LDC R28, c[0x0][0x610] ;  /* 0x00018400ff1c7b82 */ /* 0x000e220000000800 */
[----:B----4-:R-:W-:Y:S05]  /*9330*/  @!P0 BRA `(.L_x_214) ;  /* 0x0000000000288947 */ /* 0x010fea0003800000 */
[----:B---3--:R-:W3:Y:S02]  /*9340*/  LDC R0, c[0x0][0x64c] ;  /* 0x00019300ff007b82 */ /* 0x008ee40000000800 */
[----:B---3--:R-:W-:-:S05]  /*9350*/  IADD3 R7, P0, R13, R0, RZ ;  /* 0x000000000d077210 */ /* 0x008fca0007f1e0ff */
        /* <DEDUP_REMOVED lines=8> */
.L_x_214:
[----:B------:R-:W4:Y:S01]  /*93e0*/  LDC R4, c[0x0][0x65c] ;  /* 0x00019700ff047b82 */ /* 0x000f220000000800 */
[----:B--23--:R-:W-:Y:S01]  /*93f0*/  SHF.R.U64 R0, R2, R21, R3 ;  /* 0x0000001502007219 */ /* 0x00cfe20000001203 */
[----:B-1----:R-:W-:Y:S01]  /*9400*/  VIADD R3, R14, 0xffffffff ;  /* 0xffffffff0e037836 */ /* 0x002fe20000000000 */
[----:B------:R-:W-:Y:S01]  /*9410*/  LOP3.LUT R19, R8, R19, RZ, 0xc0, !PT ;  /* 0x0000001308137212 */ /* 0x000fe200078ec0ff */
[----:B------:R-:W-:Y:S02]  /*9420*/  IMAD.MOV R12, RZ, RZ, -R12 ;  /* 0x000000ffff0c7224 */ /* 0x000fe400078e0a0c */
[----:B------:R-:W-:Y:S01]  /*9430*/  IMAD.MOV R2, RZ, RZ, -R0 ;  /* 0x000000ffff027224 */ /* 0x000fe200078e0a00 */
[----:B------:R-:W-:Y:S01]  /*9440*/  LOP3.LUT R3, R10, R3, RZ, 0xc0, !PT ;  /* 0x000000030a037212 */ /* 0x000fe200078ec0ff */
[----:B------:R-:W-:Y:S02]  /*9450*/  IMAD R19, R24, R0, R19 ;  /* 0x0000000018137224 */ /* 0x000fe400078e0213 */
[----:B0-----:R-:W-:-:S04]  /*9460*/  IMAD R0, R2, R25, R13 ;  /* 0x0000001902007224 */ /* 0x001fc800078e020d */
[----:B------:R-:W-:Y:S01]  /*9470*/  IMAD R2, R0, R14, R3 ;  /* 0x0000000e00027224 */ /* 0x000fe200078e0203 */
[----:B----4-:R-:W-:Y:S01]  /*9480*/  ISETP.NE.AND P0, PT, R4, 0x1, PT ;  /* 0x000000010400780c */ /* 0x010fe20003f05270 */
[----:B------:R-:W-:-:S05]  /*9490*/  IMAD.MOV.U32 R4, RZ, RZ, 0x1 ;  /* 0x00000001ff047424 */ /* 0x000fca00078e00ff */
[----:B------:R-:W-:-:S07]  /*94a0*/  PRMT R0, R4, 0x7610, R0 ;  /* 0x0000761004007816 */ /* 0x000fce0000000000 */
[----:B------:R-:W-:-:S04]  /*94b0*/  @P0 IMAD R22, R15, R12, R20 ;  /* 0x0000000c0f160224 */ /* 0x000fc800078e0214 */
[----:B------:R-:W-:-:S05]  /*94c0*/  IMAD R19, R19, R28, R22 ;  /* 0x0000001c13137224 */ /* 0x000fca00078e0216 */
[----:B------:R-:W-:Y:S02]  /*94d0*/  SEL R22, R2, R19, !P0 ;  /* 0x0000001302167207 */ /* 0x000fe40004000000 */
[----:B------:R-:W-:Y:S01]  /*94e0*/  SEL R19, R19, R2, !P0 ;  /* 0x0000000213137207 */ /* 0x000fe20004000000 */
[----:B------:R-:W-:-:S07]  /*94f0*/  IMAD.MOV.U32 R2, RZ, RZ, R11 ;  /* 0x000000ffff027224 */ /* 0x000fce00078e000b */
.L_x_212:
[----:B------:R-:W-:Y:S02]  /*9500*/  LOP3.LUT P0, RZ, R0, 0xff, RZ, 0xc0, !PT ;  /* 0x000000ff00ff7812 */ /* 0x000fe4000780c0ff */
[----:B------:R-:W-:-:S11]  /*9510*/  LOP3.LUT R124, R124, 0x1, RZ, 0x3c, !PT ;  /* 0x000000017c7c7812 */ /* 0x000fd600078e3cff */
[----:B------:R-:W-:Y:S05]  /*9520*/  @P0 BRA `(.L_x_215) ;  /* 0xffffff8000bc0947 */ /* 0x000fea000383ffff */
[----:B------:R-:W-:Y:S05]  /*9530*/  EXIT ;  /* 0x000000000000794d */ /* 0x000fea0003800000 */
.L_x_18:
[----:B------:R-:W-:-:S08]  /*9540*/  ISETP.NE.AND P0, PT, R5, RZ, PT ;  /* 0x000000ff0500720c */ /* 0x000fd00003f05270 */
[----:B0-----:R-:W0:-:S00]  /*9550*/  USETMAXREG.DEALLOC.CTAPOOL 0x28 ;  /* 0x00000028000079c8 */ /* 0x001e0000080e0500 */
[----:B------:R-:W-:Y:S05]  /*9560*/  @P0 EXIT ;  /* 0x000000000000094d */ /* 0x000fea0003800000 */
[----:B0-----:R-:W-:Y:S01]  /*9570*/  LOP3.LUT P0, RZ, R8, 0xff, RZ, 0xc0, !PT ;  /* 0x000000ff08ff7812 */ /* 0x001fe2000780c0ff */
[----:B------:R-:W-:Y:S02]  /*9580*/  IMAD.MOV.U32 R0, RZ, RZ, 0x1 ;  /* 0x00000001ff007424 */ /* 0x000fe400078e00ff */
[----:B------:R-:W-:-:S10]  /*9590*/  IMAD.MOV.U32 R7, RZ, RZ, RZ ;  /* 0x000000ffff077224 */ /* 0x000fd400078e00ff */
[----:B------:R-:W-:Y:S05]  /*95a0*/  @!P0 BRA `(.L_x_216) ;  /* 0x0000000c00348947 */ /* 0x000fea0003800000 */
[----:B------:R-:W0:Y:S01]  /*95b0*/  S2R R9, SR_CgaCtaId ;  /* 0x0000000000097919 */ /* 0x000e220000008800 */
[----:B------:R-:W-:Y:S01]  /*95c0*/  LOP3.LUT P0, RZ, R4, 0x1f, RZ, 0xc0, !PT ;  /* 0x0000001f04ff7812 */ /* 0x000fe2000780c0ff */
[----:B------:R-:W-:Y:S01]  /*95d0*/  ULDC UR5, c[0x0][0x658] ;  /* 0x0001960000057ab9 */ /* 0x000fe20000000800 */
[----:B------:R-:W-:Y:S01]  /*95e0*/  UMOV UR6, 0xffffffff ;  /* 0xffffffff00067882 */ /* 0x000fe20000000000 */
[----:B------:R-:W-:Y:S01]  /*95f0*/  BSSY B0, `(.L_x_216) ;  /* 0x00000c8000007945 */ /* 0x000fe20003800000 */
[----:B------:R-:W-:Y:S01]  /*9600*/  USHF.L.U32 UR6, UR6, UR5, URZ ;  /* 0x0000000506067299 */ /* 0x000fe2000800063f */
[C---:B------:R-:W-:Y:S01]  /*9610*/  ISETP.NE.AND P2, PT, R3.reuse, RZ, PT ;  /* 0x000000ff0300720c */ /* 0x040fe20003f45270 */
[----:B------:R-:W-:Y:S01]  /*9620*/  IMAD.MOV.U32 R8, RZ, RZ, 0x1 ;  /* 0x00000001ff087424 */ /* 0x000fe200078e00ff */
[----:B------:R-:W-:Y:S01]  /*9630*/  ISETP.NE.OR P0, PT, R3, RZ, !P0 ;  /* 0x000000ff0300720c */ /* 0x000fe20004705670 */
[----:B------:R-:W-:Y:S01]  /*9640*/  IMAD.MOV.U32 R0, RZ, RZ, 0x1 ;  /* 0x00000001ff007424 */ /* 0x000fe200078e00ff */
[----:B------:R-:W-:Y:S01]  /*9650*/  LOP3.LUT R6, R16, 0x2, RZ, 0xfc, !PT ;  /* 0x0000000210067812 */ /* 0x000fe200078efcff */
[----:B------:R-:W-:Y:S01]  /*9660*/  IMAD.MOV.U32 R7, RZ, RZ, RZ ;  /* 0x000000ffff077224 */ /* 0x000fe200078e00ff */
[----:B------:R-:W-:Y:S01]  /*9670*/  ULDC UR4, c[0x0][0x600] ;  /* 0x0001800000047ab9 */ /* 0x000fe20000000800 */
[----:B------:R-:W-:Y:S01]  /*9680*/  UMOV UR7, 0x1 ;  /* 0x0000000100077882 */ /* 0x000fe20000000000 */
[----:B------:R-:W-:-:S02]  /*9690*/  UIADD3 UR19, UR40, 0x1, URZ ;  /* 0x0000000128137890 */ /* 0x000fc4000fffe03f */
[----:B------:R-:W-:Y:S02]  /*96a0*/  UIADD3 UR15, UR4, -0x1, URZ ;  /* 0xffffffff040f7890 */ /* 0x000fe4000fffe03f */
[----:B------:R-:W-:Y:S02]  /*96b0*/  USHF.L.U32 UR17, UR7, UR5, URZ ;  /* 0x0000000507117299 */ /* 0x000fe4000800063f */
[----:B------:R-:W-:Y:S01]  /*96c0*/  ULOP3.LUT UR16, URZ, UR6, URZ, 0x33, !UPT ;  /* 0x000000063f107292 */ /* 0x000fe2000f8e333f */
[----:B------:R-:W-:Y:S01]  /*96d0*/  ULDC.64 UR20, c[0x0][0x198] ;  /* 0x0000660000147ab9 */ /* 0x000fe20000000a00 */
[----:B0-----:R-:W-:-:S10]  /*96e0*/  LOP3.LUT R9, R9, 0x1, RZ, 0xc0, !PT ;  /* 0x0000000109097812 */ /* 0x001fd400078ec0ff */
.L_x_228:
[----:B------:R-:W-:-:S03]  /*96f0*/  UMOV UR4, 0xffffffff ;  /* 0xffffffff00047882 */ /* 0x000fc60000000000 */
[----:B------:R-:W-:Y:S05]  /*9700*/  BRA.DIV UR4, `(.L_x_217) ;  /* 0x00000016047c7947 */ /* 0x000fea000b800000 */
[----:B------:R-:W-:-:S13]  /*9710*/  ELECT P6, URZ, PT ;  /* 0x00000000003f782f */ /* 0x000fda00038c0000 */
.L_x_252:
[----:B------:R-:W0:Y:S01]  /*9720*/  LDC R3, c[0x0][0x28c] ;  /* 0x0000a300ff037b82 */ /* 0x000e220000000800 */
[----:B------:R-:W-:Y:S01]  /*9730*/  BSSY B1, `(.L_x_218) ;  /* 0x000003b000017945 */ /* 0x000fe20003800000 */
[----:B0-----:R-:W-:-:S13]  /*9740*/  ISETP.LT.OR P6, PT, R3, 0x1, !P6 ;  /* 0x000000010300780c */ /* 0x001fda00077c1670 */
[----:B------:R-:W-:Y:S05]  /*9750*/  @P6 BRA `(.L_x_219) ;  /* 0x0000000000e06947 */ /* 0x000fea0003800000 */
[----:B------:R-:W-:Y:S02]  /*9760*/  IMAD R22, R22, 0x2, R9 ;  /* 0x0000000216167824 */ /* 0x000fe400078e0209 */
[----:B------:R-:W-:Y:S02]  /*9770*/  IMAD.SHL.U32 R19, R19, 0x40, RZ ;  /* 0x0000004013137824 */ /* 0x000fe400078e00ff */
[----:B------:R-:W-:Y:S02]  /*9780*/  IMAD.MOV.U32 R13, RZ, RZ, RZ ;  /* 0x000000ffff0d7224 */ /* 0x000fe400078e00ff */
[----:B------:R-:W-:Y:S02]  /*9790*/  IMAD.U32 R14, RZ, RZ, UR19 ;  /* 0x00000013ff0e7e24 */ /* 0x000fe4000f8e00ff */
[----:B------:R-:W-:Y:S02]  /*97a0*/  IMAD.MOV.U32 R3, RZ, RZ, R0 ;  /* 0x000000ffff037224 */ /* 0x000fe400078e0000 */
[----:B------:R-:W-:-:S02]  /*97b0*/  IMAD.MOV.U32 R4, RZ, RZ, R7 ;  /* 0x000000ffff047224 */ /* 0x000fc400078e0007 */
[----:B------:R-:W-:-:S07]  /*97c0*/  IMAD R22, R22, 0x58, RZ ;  /* 0x0000005816167824 */ /* 0x000fce00078e02ff */
.L_x_223:
[----:B------:R-:W0:Y:S01]  /*97d0*/  S2R R10, SR_CgaCtaId ;  /* 0x00000000000a7919 */ /* 0x000e220000008800 */
[----:B------:R-:W-:-:S04]  /*97e0*/  MOV R5, 0x400 ;  /* 0x0000040000057802 */ /* 0x000fc80000000f00 */
[----:B0-----:R-:W-:Y:S02]  /*97f0*/  LEA R11, R10, R5, 0x18 ;  /* 0x000000050a0b7211 */ /* 0x001fe400078ec0ff */
[----:B------:R-:W-:Y:S01]  /*9800*/  SHF.L.U32 R5, R3, 0x1f, RZ ;  /* 0x0000001f03057819 */ /* 0x000fe200000006ff */
[----:B------:R-:W0:Y:S02]  /*9810*/  @!P2 LDC R10, c[0x0][0x500] ;  /* 0x00014000ff0aab82 */ /* 0x000e240000000800 */
[----:B------:R-:W-:-:S04]  /*9820*/  IMAD R12, R4, 0x8, R11 ;  /* 0x00000008040c7824 */ /* 0x000fc800078e020b */
[----:B------:R-:W1:Y:S02]  /*9830*/  SYNCS.PHASECHK.TRANS64.TRYWAIT P1, [R12+URZ+0x78], R5 ;  /* 0x000078050c0075a7 */ /* 0x000e64000802017f */
[----:B-1----:R-:W-:Y:S05]  /*9840*/  @!P1 BRA `(.L_x_220) ;  /* 0x00000014004c9947 */ /* 0x002fea0003800000 */
.L_x_253:
[----:B-1----:R-:W-:Y:S01]  /*9850*/  PRMT R5, R6, 0x9910, RZ ;  /* 0x0000991006057816 */ /* 0x002fe200000000ff */
[----:B0-----:R0:W-:Y:S03]  /*9860*/  @!P2 SYNCS.ARRIVE.TRANS64 RZ, [R12+URZ], R10 ;  /* 0x0000000a0cffa9a7 */ /* 0x0011e6000800003f */
[----:B------:R-:W-:-:S13]  /*9870*/  ISETP.NE.AND P1, PT, R5, 0x2, PT ;  /* 0x000000020500780c */ /* 0x000fda0003f25270 */
[----:B0-----:R-:W-:Y:S05]  /*9880*/  @P1 BRA `(.L_x_221) ;  /* 0x0000000000041947 */ /* 0x001fea0003800000 */
[----:B------:R-:W-:Y:S01]  /*9890*/  BPT.TRAP 0x1 ;  /* 0x000000040000795c */ /* 0x000fe20000300000 */
.L_x_221:
[----:B------:R-:W-:Y:S05]  /*98a0*/  @P0 BRA `(.L_x_222) ;  /* 0x0000000000040947 */ /* 0x000fea0003800000 */
[----:B------:R-:W-:Y:S01]  /*98b0*/  BPT.TRAP 0x1 ;  /* 0x000000040000795c */ /* 0x000fe20000300000 */
.L_x_222:
[----:B------:R-:W-:Y:S01]  /*98c0*/  IMAD R5, R4, 0x2, R9 ;  /* 0x0000000204057824 */ /* 0x000fe200078e0209 */
[----:B------:R-:W-:Y:S01]  /*98d0*/  R2UR UR9, R12 ;  /* 0x000000000c0972ca */ /* 0x000fe200000e0000 */
[--C-:B------:R-:W-:Y:S01]  /*98e0*/  IMAD R10, R4, 0x1000, R11.reuse ;  /* 0x00001000040a7824 */ /* 0x100fe200078e020b */
[----:B------:R-:W-:Y:S01]  /*98f0*/  UIADD3 UR4, UP0, UR20, 0xf0, URZ ;  /* 0x000000f014047890 */ /* 0x000fe2000ff1e03f */
[----:B------:R-:W-:Y:S01]  /*9900*/  IMAD R5, R5, 0xb00, RZ ;  /* 0x00000b0005057824 */ /* 0x000fe200078e02ff */
[----:B------:R-:W-:Y:S01]  /*9910*/  R2UR UR11, R19 ;  /* 0x00000000130b72ca */ /* 0x000fe200000e0000 */
[----:B------:R-:W-:Y:S01]  /*9920*/  VIADD R14, R14, 0xffffffff ;  /* 0xffffffff0e0e7836 */ /* 0x000fe20000000000 */
[----:B------:R-:W-:Y:S01]  /*9930*/  R2UR UR5, R10 ;  /* 0x000000000a0572ca */ /* 0x000fe200000e0000 */
[----:B------:R-:W-:Y:S01]  /*9940*/  IMAD R5, R5, 0x2, R11 ;  /* 0x0000000205057824 */ /* 0x000fe200078e020b */
[----:B------:R-:W-:Y:S01]  /*9950*/  R2UR UR10, R13 ;  /* 0x000000000d0a72ca */ /* 0x000fe200000e0000 */
[----:B------:R-:W-:Y:S01]  /*9960*/  UIADD3 UR22, UP1, UR20, 0x1f0, URZ ;  /* 0x000001f014167890 */ /* 0x000fe2000ff3e03f */
[----:B------:R-:W-:Y:S01]  /*9970*/  R2UR UR12, R2 ;  /* 0x00000000020c72ca */ /* 0x000fe200000e0000 */
[----:B------:R-:W-:Y:S01]  /*9980*/  VIADD R4, R4, 0x1 ;  /* 0x0000000104047836 */ /* 0x000fe20000000000 */
[----:B------:R-:W-:Y:S01]  /*9990*/  R2UR UR8, R5 ;  /* 0x00000000050872ca */ /* 0x000fe200000e0000 */
[----:B------:R-:W-:Y:S01]  /*99a0*/  UIADD3.X UR23, URZ, UR21, URZ, UP1, !UPT ;  /* 0x000000153f177290 */ /* 0x000fe20008ffe43f */
[----:B------:R-:W-:Y:S01]  /*99b0*/  R2UR UR18, R22 ;  /* 0x00000000161272ca */ /* 0x000fe200000e0000 */
[----:B------:R-:W-:Y:S01]  /*99c0*/  UMOV UR6, 0x0 ;  /* 0x0000000000067882 */ /* 0x000fe20000000000 */
[----:B------:R-:W-:Y:S01]  /*99d0*/  ISETP.GT.AND P3, PT, R14, 0x1, PT ;  /* 0x000000010e00780c */ /* 0x000fe20003f64270 */
[----:B------:R-:W-:Y:S01]  /*99e0*/  UMOV UR7, 0x10000000 ;  /* 0x1000000000077882 */ /* 0x000fe20000000000 */
[C---:B------:R-:W-:Y:S01]  /*99f0*/  ISETP.NE.AND P1, PT, R4.reuse, 0xf, PT ;  /* 0x0000000f0400780c */ /* 0x040fe20003f25270 */
[----:B------:R-:W-:Y:S01]  /*9a00*/  UIADD3 UR13, UR5, 0x200, URZ ;  /* 0x00000200050d7890 */ /* 0x000fe2000fffe03f */
[----:B------:R-:W-:Y:S01]  /*9a10*/  VIADD R13, R13, 0x20 ;  /* 0x000000200d0d7836 */ /* 0x000fe20000000000 */
[----:B------:R-:W-:Y:S01]  /*9a20*/  UIADD3.X UR5, URZ, UR21, URZ, UP0, !UPT ;  /* 0x000000153f057290 */ /* 0x000fe200087fe43f */
[----:B------:R-:W-:Y:S01]  /*9a30*/  SEL R10, RZ, 0x1, P1 ;  /* 0x00000001ff0a7807 */ /* 0x000fe20000800000 */
[----:B------:R-:W-:Y:S01]  /*9a40*/  UMOV UR24, 0x30000 ;  /* 0x0003000000187882 */ /* 0x000fe20000000000 */
[----:B------:R-:W-:Y:S01]  /*9a50*/  SEL R4, R4, RZ, P1 ;  /* 0x000000ff04047207 */ /* 0x000fe20000800000 */
[----:B------:R-:W-:Y:S01]  /*9a60*/  UIADD3 UR14, UR8, 0xf200, URZ ;  /* 0x0000f200080e7890 */ /* 0x000fe2000fffe03f */
[----:B------:R-:W-:-:S02]  /*9a70*/  LOP3.LUT R3, R3, R10, RZ, 0x3c, !PT ;  /* 0x0000000a03037212 */ /* 0x000fc400078e3cff */
[----:B------:R-:W-:Y:S02]  /*9a80*/  UMOV UR8, UR13 ;  /* 0x0000000d00087c82 */ /* 0x000fe40008000000 */
[----:B------:R0:W-:Y:S02]  /*9a90*/  UTMALDG.3D [UR8], [UR4], desc[UR6] ;  /* 0x00000608040075b4 */ /* 0x0001e40008011000 */
[----:B0-----:R-:W-:Y:S01]  /*9aa0*/  UMOV UR8, UR14 ;  /* 0x0000000e00087c82 */ /* 0x001fe20008000000 */
[----:B------:R-:W-:Y:S02]  /*9ab0*/  UMOV UR11, UR18 ;  /* 0x00000012000b7c82 */ /* 0x000fe40008000000 */
[----:B------:R0:W-:Y:S02]  /*9ac0*/  UTMALDG.3D.MULTICAST [UR8], [UR22], UR24, desc[UR6] ;  /* 0x00000608160073b4 */ /* 0x0001e40008011818 */
[----:B0-----:R-:W-:Y:S05]  /*9ad0*/  @P3 BRA `(.L_x_223) ;  /* 0xfffffffc003c3947 */ /* 0x001fea000383ffff */
.L_x_219:
[----:B------:R-:W-:Y:S05]  /*9ae0*/  BSYNC B1 ;  /* 0x0000000000017941 */ /* 0x000fea0003800000 */
.L_x_218:
[----:B------:R-:W2:Y:S01]  /*9af0*/  LDL.64 R10, [R1] ;  /* 0x00000000010a7983 */ /* 0x000ea20000100a00 */
[----:B------:R-:W-:Y:S01]  /*9b00*/  LOP3.LUT P4, RZ, R8, 0xff, RZ, 0xc0, !PT ;  /* 0x000000ff08ff7812 */ /* 0x000fe2000788c0ff */
[----:B------:R-:W-:Y:S01]  /*9b10*/  VIADD R4, R7, UR40 ;  /* 0x0000002807047c36 */ /* 0x000fe20008000000 */
[----:B------:R-:W-:Y:S01]  /*9b20*/  ULDC.64 UR4, c[0x0][0x650] ;  /* 0x0001940000047ab9 */ /* 0x000fe20000000a00 */
[----:B------:R-:W-:Y:S01]  /*9b30*/  IMAD.U32 R7, RZ, RZ, UR40 ;  /* 0x00000028ff077e24 */ /* 0x000fe2000f8e00ff */
[----:B------:R-:W-:Y:S01]  /*9b40*/  UISETP.GE.U32.AND UP0, UPT, UR40, 0xf, UPT ;  /* 0x0000000f2800788c */ /* 0x000fe2000bf06070 */
[----:B------:R-:W-:Y:S01]  /*9b50*/  BSSY B1, `(.L_x_224) ;  /* 0x000006f000017945 */ /* 0x000fe20003800000 */
[----:B------:R-:W-:Y:S01]  /*9b60*/  ISETP.GT.U32.AND P1, PT, R4, 0xe, PT ;  /* 0x0000000e0400780c */ /* 0x000fe20003f24070 */
[----:B------:R-:W-:Y:S01]  /*9b70*/  IMAD.MOV.U32 R19, RZ, RZ, -0x1 ;  /* 0xffffffffff137424 */ /* 0x000fe200078e00ff */
[----:B------:R-:W-:Y:S01]  /*9b80*/  PRMT R8, RZ, 0x7610, R8 ;  /* 0x00007610ff087816 */ /* 0x000fe20000000008 */
[----:B------:R-:W-:Y:S01]  /*9b90*/  IMAD.MOV.U32 R22, RZ, RZ, -0x1 ;  /* 0xffffffffff167424 */ /* 0x000fe200078e00ff */
[----:B------:R-:W-:-:S02]  /*9ba0*/  ISETP.LT.U32.AND P1, PT, R7, 0xf, P1 ;  /* 0x0000000f0700780c */ /* 0x000fc40000f21070 */
[----:B------:R-:W-:Y:S01]  /*9bb0*/  PLOP3.LUT P3, PT, PT, PT, UP0, 0x80, 0x0 ;  /* 0x000000000000781c */ /* 0x000fe20003f6f008 */
[----:B------:R-:W0:Y:S01]  /*9bc0*/  @P4 S2R R3, SR_CgaCtaId ;  /* 0x0000000000034919 */ /* 0x000e220000008800 */
[----:B------:R-:W-:-:S04]  /*9bd0*/  @P4 MOV R2, 0x400 ;  /* 0x0000040000024802 */ /* 0x000fc80000000f00 */
[----:B0-----:R-:W-:Y:S01]  /*9be0*/  @P4 LEA R5, R3, R2, 0x18 ;  /* 0x0000000203054211 */ /* 0x001fe200078ec0ff */
[----:B------:R-:W-:-:S03]  /*9bf0*/  IMAD.WIDE.U32 R2, R4, -0x77777777, RZ ;  /* 0x8888888904027825 */ /* 0x000fc600078e00ff */
[----:B------:R0:W-:Y:S01]  /*9c00*/  @P4 SYNCS.ARRIVE.TRANS64.A1T0 RZ, [R5+URZ+0x128], RZ ;  /* 0x000128ff05ff49a7 */ /* 0x0001e2000810003f */
[----:B------:R-:W-:Y:S01]  /*9c10*/  IMAD.MOV.U32 R2, RZ, RZ, -0x1 ;  /* 0xffffffffff027424 */ /* 0x000fe200078e00ff */
[----:B0-----:R-:W-:Y:S02]  /*9c20*/  SHF.R.U32.HI R5, RZ, 0x3, R3 ;  /* 0x00000003ff057819 */ /* 0x001fe40000011603 */
[----:B------:R-:W-:-:S03]  /*9c30*/  SEL R3, RZ, 0x1, !P1 ;  /* 0x00000001ff037807 */ /* 0x000fc60004800000 */
[----:B------:R-:W-:Y:S01]  /*9c40*/  IMAD R7, R5, -0xf, R4 ;  /* 0xfffffff105077824 */ /* 0x000fe200078e0204 */
[----:B------:R-:W-:Y:S02]  /*9c50*/  LOP3.LUT R0, R0, R3, RZ, 0x3c, !PT ;  /* 0x0000000300007212 */ /* 0x000fe400078e3cff */
[----:B------:R-:W-:Y:S02]  /*9c60*/  PRMT R3, RZ, 0x7610, R3 ;  /* 0x00007610ff037816 */ /* 0x000fe40000000003 */
[----:B------:R-:W-:Y:S02]  /*9c70*/  @P3 LOP3.LUT R0, R0, 0x1, R5, 0x78, !PT ;  /* 0x0000000100003812 */ /* 0x000fe400078e7805 */
[----:B--2---:R-:W-:-:S04]  /*9c80*/  IADD3 R18, P4, R18, R10, RZ ;  /* 0x0000000a12127210 */ /* 0x004fc80007f9e0ff */
[----:B------:R-:W-:Y:S01]  /*9c90*/  ISETP.GE.U32.AND P1, PT, R18, UR4, PT ;  /* 0x0000000412007c0c */ /* 0x000fe2000bf26070 */
[----:B------:R-:W-:-:S05]  /*9ca0*/  IMAD.X R17, R17, 0x1, R23, P4 ;  /* 0x0000000111117824 */ /* 0x000fca00020e0617 */
[----:B------:R-:W-:-:S13]  /*9cb0*/  ISETP.GE.U32.AND.EX P1, PT, R17, UR5, PT, P1 ;  /* 0x0000000511007c0c */ /* 0x000fda000bf26110 */
[----:B------:R-:W-:Y:S05]  /*9cc0*/  @P1 BRA `(.L_x_225) ;  /* 0x00000004005c1947 */ /* 0x000fea0003800000 */
[----:B------:R-:W0:Y:S01]  /*9cd0*/  S2R R12, SR_CTAID.X ;  /* 0x00000000000c7919 */ /* 0x000e220000002500 */
[----:B------:R-:W-:Y:S01]  /*9ce0*/  ULDC.64 UR4, c[0x0][0x628] ;  /* 0x00018a0000047ab9 */ /* 0x000fe20000000a00 */
[----:B------:R-:W1:Y:S01]  /*9cf0*/  LDC R13, c[0x0][0x144] ;  /* 0x00005100ff0d7b82 */ /* 0x000e620000000800 */
[----:B------:R-:W-:Y:S01]  /*9d00*/  ISETP.NE.U32.AND P1, PT, RZ, UR4, PT ;  /* 0x00000004ff007c0c */ /* 0x000fe2000bf25070 */
[----:B------:R-:W2:Y:S01]  /*9d10*/  S2R R10, SR_CTAID.Y ;  /* 0x00000000000a7919 */ /* 0x000ea20000002600 */
[----:B------:R-:W-:Y:S01]  /*9d20*/  ULDC UR7, c[0x0][0x630] ;  /* 0x00018c0000077ab9 */ /* 0x000fe20000000800 */
[----:B------:R-:W-:Y:S01]  /*9d30*/  ULDC UR8, c[0x0][0x150] ;  /* 0x0000540000087ab9 */ /* 0x000fe20000000800 */
[----:B------:R-:W-:Y:S01]  /*9d40*/  ISETP.NE.AND.EX P1, PT, RZ, UR5, PT, P1 ;  /* 0x00000005ff007c0c */ /* 0x000fe2000bf25310 */
[----:B------:R-:W-:Y:S02]  /*9d50*/  IMAD.MOV.U32 R2, RZ, RZ, R18 ;  /* 0x000000ffff027224 */ /* 0x000fe400078e0012 */
[----:B------:R-:W-:Y:S01]  /*9d60*/  IMAD.MOV.U32 R3, RZ, RZ, R17 ;  /* 0x000000ffff037224 */ /* 0x000fe200078e0011 */
[----:B0-----:R-:W-:-:S09]  /*9d70*/  I2FP.F32.U32 R14, R12 ;  /* 0x0000000c000e7245 */ /* 0x001fd20000201000 */
[----:B------:R-:W-:Y:S05]  /*9d80*/  @!P1 BRA `(.L_x_226) ;  /* 0x0000000000289947 */ /* 0x000fea0003800000 */
[----:B------:R-:W-:Y:S02]  /*9d90*/  ULDC UR6, c[0x0][0x634] ;  /* 0x00018d0000067ab9 */ /* 0x000fe40000000800 */
[----:B------:R-:W-:-:S05]  /*9da0*/  IADD3 R3, P1, R18, UR6, RZ ;  /* 0x0000000612037c10 */ /* 0x000fca000ff3e0ff */
[----:B------:R-:W-:-:S04]  /*9db0*/  IMAD.X R11, RZ, RZ, R17, P1 ;  /* 0x000000ffff0b7224 */ /* 0x000fc800008e0611 */
[----:B------:R-:W-:-:S04]  /*9dc0*/  IMAD.WIDE.U32 R4, R11, UR4, RZ ;  /* 0x000000040b047c25 */ /* 0x000fc8000f8e00ff */
[----:B------:R-:W-:-:S04]  /*9dd0*/  IMAD.WIDE.U32 R4, P1, R3, UR5, R4 ;  /* 0x0000000503047c25 */ /* 0x000fc8000f820004 */
[----:B------:R-:W-:-:S04]  /*9de0*/  IMAD.WIDE.U32 R2, R3, UR4, RZ ;  /* 0x0000000403027c25 */ /* 0x000fc8000f8e00ff */
[----:B------:R-:W-:Y:S01]  /*9df0*/  IMAD.MOV.U32 R2, RZ, RZ, R5 ;  /* 0x000000ffff027224 */ /* 0x000fe200078e0005 */
[----:B------:R-:W-:Y:S01]  /*9e00*/  IADD3 RZ, P3, R3, R4, RZ ;  /* 0x0000000403ff7210 */ /* 0x000fe20007f7e0ff */
[----:B------:R-:W-:-:S04]  /*9e10*/  IMAD.X R3, RZ, RZ, RZ, P1 ;  /* 0x000000ffff037224 */ /* 0x000fc800008e06ff */
[----:B------:R-:W-:-:S08]  /*9e20*/  IMAD.WIDE.U32.X R2, R11, UR5, R2, P3 ;  /* 0x000000050b027c25 */ /* 0x000fd000098e0402 */
.L_x_226:
[----:B------:R-:W-:Y:S01]  /*9e30*/  FMUL R14, R14, UR8 ;  /* 0x000000080e0e7c20 */ /* 0x000fe20008400000 */
[--C-:B------:R-:W-:Y:S01]  /*9e40*/  SHF.R.U64 R11, R2, UR7, R3.reuse ;  /* 0x00000007020b7c19 */ /* 0x100fe20008001203 */
[----:B------:R-:W-:Y:S01]  /*9e50*/  ULDC.64 UR4, c[0x0][0x620] ;  /* 0x0001880000047ab9 */ /* 0x000fe20000000a00 */
[----:B------:R-:W-:Y:S01]  /*9e60*/  SHF.R.U32.HI R2, RZ, UR7, R3 ;  /* 0x00000007ff027c19 */ /* 0x000fe20008011603 */
[----:B------:R-:W-:Y:S01]  /*9e70*/  IMAD.MOV.U32 R3, RZ, RZ, R17 ;  /* 0x000000ffff037224 */ /* 0x000fe200078e0011 */
[----:B------:R-:W-:Y:S01]  /*9e80*/  IADD3 R15, P1, RZ, -R11, RZ ;  /* 0x8000000bff0f7210 */ /* 0x000fe20007f3e0ff */
[----:B------:R-:W0:Y:S01]  /*9e90*/  F2I.U32.TRUNC.NTZ R14, R14 ;  /* 0x0000000e000e7305 */ /* 0x000e22000020f000 */
[----:B------:R-:W-:-:S03]  /*9ea0*/  ULDC.64 UR6, c[0x0][0x640] ;  /* 0x0001900000067ab9 */ /* 0x000fc60000000a00 */
[----:B------:R-:W-:Y:S01]  /*9eb0*/  IMAD.X R2, RZ, RZ, ~R2, P1 ;  /* 0x000000ffff027224 */ /* 0x000fe200008e0e02 */
[----:B------:R-:W-:-:S03]  /*9ec0*/  ISETP.NE.U32.AND P1, PT, RZ, UR6, PT ;  /* 0x00000006ff007c0c */ /* 0x000fc6000bf25070 */
[----:B------:R-:W-:Y:S01]  /*9ed0*/  IMAD R2, R2, UR4, RZ ;  /* 0x0000000402027c24 */ /* 0x000fe2000f8e02ff */
[----:B------:R-:W-:-:S03]  /*9ee0*/  ISETP.NE.AND.EX P1, PT, RZ, UR7, PT, P1 ;  /* 0x00000007ff007c0c */ /* 0x000fc6000bf25310 */
[C---:B------:R-:W-:Y:S01]  /*9ef0*/  IMAD R5, R15.reuse, UR5, R2 ;  /* 0x000000050f057c24 */ /* 0x040fe2000f8e0202 */
[----:B------:R-:W-:Y:S01]  /*9f00*/  ULDC UR5, c[0x0][0x154] ;  /* 0x0000550000057ab9 */ /* 0x000fe20000000800 */
[----:B------:R-:W-:Y:S02]  /*9f10*/  IMAD.MOV.U32 R2, RZ, RZ, R18 ;  /* 0x000000ffff027224 */ /* 0x000fe400078e0012 */
[----:B0-----:R-:W-:Y:S02]  /*9f20*/  IMAD.MOV R4, RZ, RZ, -R14 ;  /* 0x000000ffff047224 */ /* 0x001fe400078e0a0e */
[----:B------:R-:W-:Y:S01]  /*9f30*/  IMAD.WIDE.U32 R2, R15, UR4, R2 ;  /* 0x000000040f027c25 */ /* 0x000fe2000f8e0002 */
[----:B------:R-:W-:-:S03]  /*9f40*/  ULDC UR4, c[0x0][0x618] ;  /* 0x0001860000047ab9 */ /* 0x000fc60000000800 */
[----:B-1----:R-:W-:Y:S01]  /*9f50*/  IMAD R12, R13, R4, R12 ;  /* 0x000000040d0c7224 */ /* 0x002fe200078e020c */
[----:B--2---:R-:W-:Y:S01]  /*9f60*/  I2FP.F32.U32 R4, R10 ;  /* 0x0000000a00047245 */ /* 0x004fe20000201000 */
[----:B------:R-:W0:Y:S01]  /*9f70*/  LDC R13, c[0x0][0x148] ;  /* 0x00005200ff0d7b82 */ /* 0x000e220000000800 */
[----:B------:R-:W-:-:S03]  /*9f80*/  IMAD.IADD R3, R3, 0x1, R5 ;  /* 0x0000000103037824 */ /* 0x000fc600078e0205 */
[----:B------:R-:W-:Y:S02]  /*9f90*/  FMUL R4, R4, UR5 ;  /* 0x0000000504047c20 */ /* 0x000fe40008400000 */
[--C-:B------:R-:W-:Y:S02]  /*9fa0*/  SHF.R.U64 R14, R2, UR4, R3.reuse ;  /* 0x00000004020e7c19 */ /* 0x100fe40008001203 */
[----:B------:R-:W-:Y:S01]  /*9fb0*/  SHF.R.U32.HI R3, RZ, UR4, R3 ;  /* 0x00000004ff037c19 */ /* 0x000fe20008011603 */
[----:B------:R1:W2:Y:S01]  /*9fc0*/  F2I.U32.TRUNC.NTZ R20, R4 ;  /* 0x0000000400147305 */ /* 0x0002a2000020f000 */
[----:B------:R-:W-:Y:S02]  /*9fd0*/  ULDC UR4, c[0x0][0x608] ;  /* 0x0001820000047ab9 */ /* 0x000fe40000000800 */
[--C-:B------:R-:W-:Y:S02]  /*9fe0*/  SHF.R.U64 R19, R14, UR4, R3.reuse ;  /* 0x000000040e137c19 */ /* 0x100fe40008001203 */
[----:B------:R-:W-:Y:S01]  /*9ff0*/  SHF.R.U32.HI R2, RZ, UR4, R3 ;  /* 0x00000004ff027c19 */ /* 0x000fe20008011603 */
[----:B------:R-:W-:-:S03]  /*a000*/  ULDC UR4, c[0x0][0x658] ;  /* 0x0001960000047ab9 */ /* 0x000fc60000000800 */
[--C-:B------:R-:W-:Y:S02]  /*a010*/  SHF.R.U64 R15, R19, UR4, R2.reuse ;  /* 0x00000004130f7c19 */ /* 0x100fe40008001202 */
[----:B------:R-:W-:-:S03]  /*a020*/  SHF.R.U32.HI R21, RZ, UR4, R2 ;  /* 0x00000004ff157c19 */ /* 0x000fc60008011602 */
[----:B------:R-:W-:Y:S02]  /*a030*/  IMAD.MOV.U32 R2, RZ, RZ, R15 ;  /* 0x000000ffff027224 */ /* 0x000fe400078e000f */
[----:B------:R-:W-:Y:S01]  /*a040*/  IMAD.MOV.U32 R3, RZ, RZ, R21 ;  /* 0x000000ffff037224 */ /* 0x000fe200078e0015 */
[----:B-12---:R-:W-:Y:S06]  /*a050*/  @!P1 BRA `(.L_x_227) ;  /* 0x0000000000289947 */ /* 0x006fec0003800000 */
        /* <DEDUP_REMOVED lines=10> */
.L_x_227:
[----:B------:R-:W1:Y:S01]  /*a100*/  LDC R4, c[0x0][0x65c] ;  /* 0x00019700ff047b82 */ /* 0x000e620000000800 */
[----:B------:R-:W-:Y:S01]  /*a110*/  ULDC UR4, c[0x0][0x648] ;  /* 0x0001920000047ab9 */ /* 0x000fe20000000800 */
[----:B------:R-:W-:Y:S01]  /*a120*/  LOP3.LUT R19, R19, UR16, RZ, 0xc0, !PT ;  /* 0x0000001013137c12 */ /* 0x000fe2000f8ec0ff */
[----:B------:R-:W-:Y:S01]  /*a130*/  IMAD.MOV R20, RZ, RZ, -R20 ;  /* 0x000000ffff147224 */ /* 0x000fe200078e0a14 */
[----:B------:R-:W-:Y:S01]  /*a140*/  SHF.R.U64 R2, R2, UR4, R3 ;  /* 0x0000000402027c19 */ /* 0x000fe20008001203 */
[----:B------:R-:W-:Y:S01]  /*a150*/  ULDC UR4, c[0x0][0x638] ;  /* 0x00018e0000047ab9 */ /* 0x000fe20000000800 */
[----:B------:R-:W-:Y:S01]  /*a160*/  LOP3.LUT R14, R14, UR15, RZ, 0xc0, !PT ;  /* 0x0000000f0e0e7c12 */ /* 0x000fe2000f8ec0ff */
[----:B------:R-:W-:Y:S01]  /*a170*/  ULDC UR5, c[0x0][0x610] ;  /* 0x0001840000057ab9 */ /* 0x000fe20000000800 */
[----:B------:R-:W-:Y:S02]  /*a180*/  IMAD.MOV.U32 R3, RZ, RZ, 0x1 ;  /* 0x00000001ff037424 */ /* 0x000fe400078e00ff */
[----:B------:R-:W-:Y:S01]  /*a190*/  IMAD R19, R2, UR17, R19 ;  /* 0x0000001102137c24 */ /* 0x000fe2000f8e0213 */
[----:B-1----:R-:W-:Y:S01]  /*a1a0*/  ISETP.NE.AND P1, PT, R4, 0x1, PT ;  /* 0x000000010400780c */ /* 0x002fe20003f25270 */
[----:B------:R-:W-:-:S02]  /*a1b0*/  IMAD.MOV R4, RZ, RZ, -R2 ;  /* 0x000000ffff047224 */ /* 0x000fc400078e0a02 */
[----:B------:R-:W-:Y:S02]  /*a1c0*/  IMAD.MOV.U32 R2, RZ, RZ, R11 ;  /* 0x000000ffff027224 */ /* 0x000fe400078e000b */
[----:B------:R-:W-:Y:S01]  /*a1d0*/  IMAD R15, R4, UR4, R15 ;  /* 0x00000004040f7c24 */ /* 0x000fe2000f8e020f */
[----:B------:R-:W-:-:S03]  /*a1e0*/  ULDC UR4, c[0x0][0x600] ;  /* 0x0001800000047ab9 */ /* 0x000fc60000000800 */
[----:B------:R-:W-:-:S04]  /*a1f0*/  IMAD R15, R15, UR4, R14 ;  /* 0x000000040f0f7c24 */ /* 0x000fc8000f8e020e */
[----:B0-----:R-:W-:-:S04]  /*a200*/  @P1 IMAD R12, R13, R20, R10 ;  /* 0x000000140d0c1224 */ /* 0x001fc800078e020a */
[----:B------:R-:W-:-:S05]  /*a210*/  IMAD R12, R19, UR5, R12 ;  /* 0x00000005130c7c24 */ /* 0x000fca000f8e020c */
[----:B------:R-:W-:Y:S02]  /*a220*/  SEL R22, R15, R12, !P1 ;  /* 0x0000000c0f167207 */ /* 0x000fe40004800000 */
[----:B------:R-:W-:-:S07]  /*a230*/  SEL R19, R12, R15, !P1 ;  /* 0x0000000f0c137207 */ /* 0x000fce0004800000 */
.L_x_225:
[----:B------:R-:W-:Y:S05]  /*a240*/  BSYNC B1 ;  /* 0x0000000000017941 */ /* 0x000fea0003800000 */
.L_x_224:
[----:B------:R-:W-:-:S13]  /*a250*/  LOP3.LUT P1, RZ, R3, 0xff, RZ, 0xc0, !PT ;  /* 0x000000ff03ff7812 */ /* 0x000fda000782c0ff */
[----:B------:R-:W-:Y:S05]  /*a260*/  @P1 BRA `(.L_x_228) ;  /* 0xfffffff400201947 */ /* 0x000fea000383ffff */
[----:B------:R-:W-:Y:S05]  /*a270*/  BSYNC B0 ;  /* 0x0000000000007941 */ /* 0x000fea0003800000 */
.L_x_216:
[----:B------:R-:W-:-:S03]  /*a280*/  UMOV UR4, 0xffffffff ;  /* 0xffffffff00047882 */ /* 0x000fc60000000000 */
[----:B------:R-:W-:Y:S05]  /*a290*/  BRA.DIV UR4, `(.L_x_229) ;  /* 0x0000000a04cc7947 */ /* 0x000fea000b800000 */
[----:B------:R-:W-:-:S13]  /*a2a0*/  ELECT P6, URZ, PT ;  /* 0x00000000003f782f */ /* 0x000fda00038c0000 */
.L_x_256:
[----:B------:R-:W-:Y:S04]  /*a2b0*/  BSSY B0, `(.L_x_230) ;  /* 0x000008e000007945 */ /* 0x000fe80003800000 */
[----:B------:R-:W-:Y:S05]  /*a2c0*/  @!P6 BRA `(.L_x_231) ;  /* 0x000000080030e947 */ /* 0x000fea0003800000 */
[----:B------:R-:W-:-:S04]  /*a2d0*/  LOP3.LUT R16, R16, 0x2, RZ, 0xfc, !PT ;  /* 0x0000000210107812 */ /* 0x000fc800078efcff */
[----:B------:R-:W-:-:S13]  /*a2e0*/  ISETP.NE.AND P0, PT, R16, 0x3, PT ;  /* 0x000000031000780c */ /* 0x000fda0003f05270 */
[----:B------:R-:W-:Y:S05]  /*a2f0*/  @!P0 BRA `(.L_x_232) ;  /* 0x0000000000048947 */ /* 0x000fea0003800000 */
[----:B------:R-:W-:Y:S01]  /*a300*/  BPT.TRAP 0x1 ;  /* 0x000000040000795c */ /* 0x000fe20000300000 */
.L_x_232:
[----:B------:R-:W0:Y:S01]  /*a310*/  S2R R3, SR_CgaCtaId ;  /* 0x0000000000037919 */ /* 0x000e220000008800 */
[----:B------:R-:W-:Y:S02]  /*a320*/  MOV R2, 0x400 ;  /* 0x0000040000027802 */ /* 0x000fe40000000f00 */
[----:B------:R-:W-:Y:S02]  /*a330*/  SHF.L.U32 R4, R0, 0x1f, RZ ;  /* 0x0000001f00047819 */ /* 0x000fe400000006ff */
[----:B0-----:R-:W-:-:S05]  /*a340*/  LEA R2, R3, R2, 0x18 ;  /* 0x0000000203027211 */ /* 0x001fca00078ec0ff */
[----:B------:R-:W-:-:S04]  /*a350*/  VIADD R2, R2, 0x78 ;  /* 0x0000007802027836 */ /* 0x000fc80000000000 */
[C---:B------:R-:W-:Y:S02]  /*a360*/  IMAD R9, R7.reuse, 0x8, R2 ;  /* 0x0000000807097824 */ /* 0x040fe400078e0202 */
[----:B------:R-:W-:Y:S02]  /*a370*/  VIADD R7, R7, 0x1 ;  /* 0x0000000107077836 */ /* 0x000fe40000000000 */
[----:B------:R-:W0:Y:S03]  /*a380*/  SYNCS.PHASECHK.TRANS64.TRYWAIT P0, [R9+URZ], R4 ;  /* 0x00000004090075a7 */ /* 0x000e26000800017f */
[----:B------:R-:W-:-:S04]  /*a390*/  ISETP.NE.AND P1, PT, R7, 0xf, PT ;  /* 0x0000000f0700780c */ /* 0x000fc80003f25270 */
[----:B------:R-:W-:Y:S02]  /*a3a0*/  SEL R3, RZ, 0x1, P1 ;  /* 0x00000001ff037807 */ /* 0x000fe40000800000 */
[----:B------:R-:W-:Y:S02]  /*a3b0*/  SEL R7, R7, RZ, P1 ;  /* 0x000000ff07077207 */ /* 0x000fe40000800000 */
[----:B------:R-:W-:-:S03]  /*a3c0*/  LOP3.LUT R6, R0, R3, RZ, 0x3c, !PT ;  /* 0x0000000300067212 */ /* 0x000fc600078e3cff */
[----:B------:R-:W-:Y:S01]  /*a3d0*/  IMAD R8, R7, 0x8, R2 ;  /* 0x0000000807087824 */ /* 0x000fe200078e0202 */
[----:B------:R-:W-:Y:S01]  /*a3e0*/  SHF.L.U32 R5, R6, 0x1f, RZ ;  /* 0x0000001f06057819 */ /* 0x000fe200000006ff */
[----:B0-----:R-:W-:Y:S06]  /*a3f0*/  @!P0 BRA `(.L_x_233) ;  /* 0x0000000800948947 */ /* 0x001fec0003800000 */
.L_x_257:
[----:B------:R-:W1:Y:S01]  /*a400*/  SYNCS.PHASECHK.TRANS64.TRYWAIT P0, [R8+URZ], R5 ;  /* 0x00000005080075a7 */ /* 0x000e62000800017f */
[----:B------:R-:W-:-:S05]  /*a410*/  VIADD R0, R7, 0x1 ;  /* 0x0000000107007836 */ /* 0x000fca0000000000 */
[----:B------:R-:W-:-:S04]  /*a420*/  ISETP.NE.AND P1, PT, R0, 0xf, PT ;  /* 0x0000000f0000780c */ /* 0x000fc80003f25270 */
[----:B------:R-:W-:Y:S02]  /*a430*/  SEL R3, RZ, 0x1, P1 ;  /* 0x00000001ff037807 */ /* 0x000fe40000800000 */
[----:B------:R-:W-:Y:S02]  /*a440*/  SEL R7, R0, RZ, P1 ;  /* 0x000000ff00077207 */ /* 0x000fe40000800000 */
[----:B------:R-:W-:-:S03]  /*a450*/  LOP3.LUT R6, R6, R3, RZ, 0x3c, !PT ;  /* 0x0000000306067212 */ /* 0x000fc600078e3cff */
[----:B0-----:R-:W-:Y:S01]  /*a460*/  IMAD R9, R7, 0x8, R2 ;  /* 0x0000000807097824 */ /* 0x001fe200078e0202 */
[----:B------:R-:W-:Y:S01]  /*a470*/  SHF.L.U32 R4, R6, 0x1f, RZ ;  /* 0x0000001f06047819 */ /* 0x000fe200000006ff */
[----:B-1----:R-:W-:Y:S06]  /*a480*/  @!P0 BRA `(.L_x_234) ;  /* 0x0000000800848947 */ /* 0x002fec0003800000 */
.L_x_258:
        /* <DEDUP_REMOVED lines=9> */
.L_x_259:
        /* <DEDUP_REMOVED lines=9> */
.L_x_260:
        /* <DEDUP_REMOVED lines=9> */
.L_x_261:
        /* <DEDUP_REMOVED lines=9> */
.L_x_262:
        /* <DEDUP_REMOVED lines=9> */
.L_x_263:
        /* <DEDUP_REMOVED lines=9> */
.L_x_264:
        /* <DEDUP_REMOVED lines=9> */
.L_x_265:
        /* <DEDUP_REMOVED lines=9> */
.L_x_266:
        /* <DEDUP_REMOVED lines=9> */
.L_x_267:
        /* <DEDUP_REMOVED lines=9> */
.L_x_268:
[----:B------:R-:W1:Y:S01]  /*aa30*/  SYNCS.PHASECHK.TRANS64.TRYWAIT P0, [R9+URZ], R4 ;  /* 0x00000004090075a7 */ /* 0x000e62000800017f */
[----:B------:R-:W-:-:S05]  /*aa40*/  VIADD R0, R7, 0x1 ;  /* 0x0000000107007836 */ /* 0x000fca0000000000 */
[----:B------:R-:W-:-:S04]  /*aa50*/  ISETP.NE.AND P1, PT, R0, 0xf, PT ;  /* 0x0000000f0000780c */ /* 0x000fc80003f25270 */
[----:B------:R-:W-:Y:S02]  /*aa60*/  SEL R3, RZ, 0x1, P1 ;  /* 0x00000001ff037807 */ /* 0x000fe40000800000 */
[----:B------:R-:W-:Y:S02]  /*aa70*/  SEL R7, R0, RZ, P1 ;  /* 0x000000ff00077207 */ /* 0x000fe40000800000 */
[----:B------:R-:W-:-:S03]  /*aa80*/  LOP3.LUT R11, R6, R3, RZ, 0x3c, !PT ;  /* 0x00000003060b7212 */ /* 0x000fc600078e3cff */
[----:B------:R-:W-:Y:S01]  /*aa90*/  IMAD R6, R7, 0x8, R2 ;  /* 0x0000000807067824 */ /* 0x000fe200078e0202 */
[----:B0-----:R-:W-:Y:S01]  /*aaa0*/  SHF.L.U32 R5, R11, 0x1f, RZ ;  /* 0x0000001f0b057819 */ /* 0x001fe200000006ff */
[----:B-1----:R-:W-:Y:S06]  /*aab0*/  @!P0 BRA `(.L_x_245) ;  /* 0x0000000400d48947 */ /* 0x002fec0003800000 */
.L_x_269:
[----:B------:R-:W1:Y:S01]  /*aac0*/  SYNCS.PHASECHK.TRANS64.TRYWAIT P0, [R6+URZ], R5 ;  /* 0x00000005060075a7 */ /* 0x000e62000800017f */
[----:B------:R-:W-:-:S05]  /*aad0*/  VIADD R0, R7, 0x1 ;  /* 0x0000000107007836 */ /* 0x000fca0000000000 */
[----:B------:R-:W-:-:S04]  /*aae0*/  ISETP.NE.AND P1, PT, R0, 0xf, PT ;  /* 0x0000000f0000780c */ /* 0x000fc80003f25270 */
[----:B0-----:R-:W-:Y:S02]  /*aaf0*/  SEL R4, RZ, 0x1, P1 ;  /* 0x00000001ff047807 */ /* 0x001fe40000800000 */
[----:B------:R-:W-:Y:S02]  /*ab00*/  SEL R3, R0, RZ, P1 ;  /* 0x000000ff00037207 */ /* 0x000fe40000800000 */
[----:B------:R-:W-:Y:S01]  /*ab10*/  LOP3.LUT R0, R11, R4, RZ, 0x3c, !PT ;  /* 0x000000040b007212 */ /* 0x000fe200078e3cff */
[----:B-1----:R-:W-:Y:S06]  /*ab20*/  @!P0 BRA `(.L_x_246) ;  /* 0x0000000400cc8947 */ /* 0x002fec0003800000 */
.L_x_270:
[----:B------:R-:W-:Y:S01]  /*ab30*/  IMAD R3, R3, 0x8, R2 ;  /* 0x0000000803037824 */ /* 0x000fe200078e0202 */
[----:B------:R-:W-:-:S07]  /*ab40*/  SHF.L.U32 R0, R0, 0x1f, RZ ;  /* 0x0000001f00007819 */ /* 0x000fce00000006ff */
.L_x_247:
[----:B-1----:R1:W2:Y:S02]  /*ab50*/  SYNCS.PHASECHK.TRANS64.TRYWAIT P0, [R3+URZ], R0 ;  /* 0x00000000030075a7 */ /* 0x0022a4000800017f */
[----:B--2---:R-:W-:Y:S05]  /*ab60*/  @!P0 NANOSLEEP.SYNCS 0x989680 ;  /* 0x009896800000895d */ /* 0x004fea0003900000 */
[----:B------:R-:W2:Y:S02]  /*ab70*/  @!P0 SYNCS.PHASECHK.TRANS64 P0, [R3+URZ], R0 ;  /* 0x00000000030085a7 */ /* 0x000ea4000800007f */
[----:B--2---:R-:W-:Y:S05]  /*ab80*/  @!P0 BRA `(.L_x_247) ;  /* 0xfffffffc00f08947 */ /* 0x004fea000383ffff */
.L_x_231:
[----:B------:R-:W-:Y:S05]  /*ab90*/  BSYNC B0 ;  /* 0x0000000000007941 */ /* 0x000fea0003800000 */
.L_x_230:
[----:B------:R-:W-:Y:S05]  /*aba0*/  EXIT ;  /* 0x000000000000794d */ /* 0x000fea0003800000 */
.L_x_20:
[----:B-1----:R1:W2:Y:S02]  /*abb0*/  SYNCS.PHASECHK.TRANS64.TRYWAIT P0, [R121+URZ], R0 ;  /* 0x00000000790075a7 */ /* 0x0022a4000800017f */
[----:B--2---:R-:W-:Y:S05]  /*abc0*/  @!P0 NANOSLEEP.SYNCS 0x989680 ;  /* 0x009896800000895d */ /* 0x004fea0003900000 */
[----:B------:R-:W2:Y:S02]  /*abd0*/  @!P0 SYNCS.PHASECHK.TRANS64 P0, [R121+URZ], R0 ;  /* 0x00000000790085a7 */ /* 0x000ea4000800007f */
[----:B--2---:R-:W-:Y:S05]  /*abe0*/  @!P0 BRA `(.L_x_20) ;  /* 0xfffffffc00f08947 */ /* 0x004fea000383ffff */
[----:B------:R-:W-:Y:S05]  /*abf0*/  BRA `(.L_x_248) ;  /* 0xffffff6c001c7947 */ /* 0x000fea000383ffff */
.L_x_25:
[----:B--2---:R2:W3:Y:S02]  /*ac00*/  SYNCS.PHASECHK.TRANS64.TRYWAIT P1, [R3+URZ], R0 ;  /* 0x00000000030075a7 */ /* 0x0044e4000802017f */
[----:B---3--:R-:W-:Y:S05]  /*ac10*/  @!P1 NANOSLEEP.SYNCS 0x989680 ;  /* 0x009896800000995d */ /* 0x008fea0003900000 */
[----:B------:R-:W3:Y:S02]  /*ac20*/  @!P1 SYNCS.PHASECHK.TRANS64 P1, [R3+URZ], R0 ;  /* 0x00000000030095a7 */ /* 0x000ee4000802007f */
[----:B---3--:R-:W-:Y:S05]  /*ac30*/  @!P1 BRA `(.L_x_25) ;  /* 0xfffffffc00f09947 */ /* 0x008fea000383ffff */
[----:B------:R-:W-:Y:S05]  /*ac40*/  BRA `(.L_x_24) ;  /* 0xffffff6c00887947 */ /* 0x000fea000383ffff */
.L_x_30:
[----:B--2---:R-:W-:-:S04]  /*ac50*/  IMAD.U32 R5, RZ, RZ, UR6 ;  /* 0x00000006ff057e24 */ /* 0x004fc8000f8e00ff */
[----:B------:R2:W3:Y:S03]  /*ac60*/  SYNCS.PHASECHK.TRANS64.TRYWAIT P1, [R5+URZ], R4 ;  /* 0x00000004050075a7 */ /* 0x0004e6000802017f */
[----:B---3--:R-:W-:Y:S05]  /*ac70*/  @!P1 NANOSLEEP.SYNCS 0x989680 ;  /* 0x009896800000995d */ /* 0x008fea0003900000 */
[----:B------:R-:W3:Y:S02]  /*ac80*/  @!P1 SYNCS.PHASECHK.TRANS64 P1, [R5+URZ], R4 ;  /* 0x00000004050095a7 */ /* 0x000ee4000802007f */
[----:B---3--:R-:W-:Y:S05]  /*ac90*/  @!P1 BRA `(.L_x_30) ;  /* 0xfffffffc00ec9947 */ /* 0x008fea000383ffff */
[----:B------:R-:W-:Y:S05]  /*aca0*/  BRA `(.L_x_29) ;  /* 0xffffff7800487947 */ /* 0x000fea000383ffff */
.L_x_36:
[----:B-1----:R1:W2:Y:S02]  /*acb0*/  SYNCS.PHASECHK.TRANS64.TRYWAIT P0, [R121+URZ+0x10], R0 ;  /* 0x00001000790075a7 */ /* 0x0022a4000800017f */
[----:B--2---:R-:W-:Y:S05]  /*acc0*/  @!P0 NANOSLEEP.SYNCS 0x989680 ;  /* 0x009896800000895d */ /* 0x004fea0003900000 */
[----:B------:R-:W2:Y:S02]  /*acd0*/  @!P0 SYNCS.PHASECHK.TRANS64 P0, [R121+URZ+0x10], R0 ;  /* 0x00001000790085a7 */ /* 0x000ea4000800007f */
[----:B--2---:R-:W-:Y:S05]  /*ace0*/  @!P0 BRA `(.L_x_36) ;  /* 0xfffffffc00f08947 */ /* 0x004fea000383ffff */
[----:B------:R-:W-:Y:S05]  /*acf0*/  BRA `(.L_x_249) ;  /* 0xffffff84003c7947 */ /* 0x000fea000383ffff */
.L_x_217:
[----:B------:R-:W-:Y:S01]  /*ad00*/  BSSY B1, `(.L_x_250) ;  /* 0x0000006000017945 */ /* 0x000fe20003800000 */
[----:B------:R-:W-:-:S07]  /*ad10*/  IMAD.MOV.U32 R15, RZ, RZ, -0x1 ;  /* 0xffffffffff0f7424 */ /* 0x000fce00078e00ff */
[----:B-----5:R-:W-:Y:S05]  /*ad20*/  WARPSYNC.COLLECTIVE R15, `(.L_x_251) ;  /* 0x000000000f0c7348 */ /* 0x020fea0003c00000 */
[----:B------:R-:W-:Y:S02]  /*ad30*/  ELECT P6, UR62, PT ;  /* 0x00000000003e782f */ /* 0x000fe400038c0000 */
[----:B------:R-:W-:Y:S01]  /*ad40*/  MOV R14, UR62 ;  /* 0x0000003e000e7c02 */ /* 0x000fe20008000f00 */
[----:B-----5:R-:W-:Y:S10]  /*ad50*/  ENDCOLLECTIVE ;  /* 0x000000000000791b */ /* 0x020ff40003800000 */
.L_x_251:
[----:B------:R-:W-:Y:S05]  /*ad60*/  BSYNC B1 ;  /* 0x0000000000017941 */ /* 0x000fea0003800000 */
.L_x_250:
[----:B------:R-:W-:Y:S05]  /*ad70*/  BRA `(.L_x_252) ;  /* 0xffffffe800687947 */ /* 0x000fea000383ffff */
.L_x_220:
[----:B-1----:R1:W2:Y:S02]  /*ad80*/  SYNCS.PHASECHK.TRANS64.TRYWAIT P1, [R12+URZ+0x78], R5 ;  /* 0x000078050c0075a7 */ /* 0x0022a4000802017f */
[----:B--2---:R-:W-:Y:S05]  /*ad90*/  @!P1 NANOSLEEP.SYNCS 0x989680 ;  /* 0x009896800000995d */ /* 0x004fea0003900000 */
[----:B------:R-:W2:Y:S02]  /*ada0*/  @!P1 SYNCS.PHASECHK.TRANS64 P1, [R12+URZ+0x78], R5 ;  /* 0x000078050c0095a7 */ /* 0x000ea4000802007f */
[----:B--2---:R-:W-:Y:S05]  /*adb0*/  @!P1 BRA `(.L_x_220) ;  /* 0xfffffffc00f09947 */ /* 0x004fea000383ffff */
[----:B------:R-:W-:Y:S05]  /*adc0*/  BRA `(.L_x_253) ;  /* 0xffffffe800a07947 */ /* 0x000fea000383ffff */
.L_x_229:
[----:B------:R-:W-:Y:S01]  /*add0*/  BSSY B0, `(.L_x_254) ;  /* 0x0000006000007945 */ /* 0x000fe20003800000 */
[----:B------:R-:W-:-:S07]  /*ade0*/  IMAD.MOV.U32 R15, RZ, RZ, -0x1 ;  /* 0xffffffffff0f7424 */ /* 0x000fce00078e00ff */
[----:B-----5:R-:W-:Y:S05]  /*adf0*/  WARPSYNC.COLLECTIVE R15, `(.L_x_255) ;  /* 0x000000000f0c7348 */ /* 0x020fea0003c00000 */
[----:B------:R-:W-:Y:S02]  /*ae00*/  ELECT P6, UR62, PT ;  /* 0x00000000003e782f */ /* 0x000fe400038c0000 */
[----:B------:R-:W-:Y:S01]  /*ae10*/  MOV R14, UR62 ;  /* 0x0000003e000e7c02 */ /* 0x000fe20008000f00 */
[----:B-----5:R-:W-:Y:S10]  /*ae20*/  ENDCOLLECTIVE ;  /* 0x000000000000791b */ /* 0x020ff40003800000 */
.L_x_255:
[----:B------:R-:W-:Y:S05]  /*ae30*/  BSYNC B0 ;  /* 0x0000000000007941 */ /* 0x000fea0003800000 */
.L_x_254:
[----:B------:R-:W-:Y:S05]  /*ae40*/  BRA `(.L_x_256) ;  /* 0xfffffff400187947 */ /* 0x000fea000383ffff */
.L_x_233:
[----:B0-----:R0:W1:Y:S02]  /*ae50*/  SYNCS.PHASECHK.TRANS64.TRYWAIT P0, [R9+URZ], R4 ;  /* 0x00000004090075a7 */ /* 0x001064000800017f */
[----:B-1----:R-:W-:Y:S05]  /*ae60*/  @!P0 NANOSLEEP.SYNCS 0x989680 ;  /* 0x009896800000895d */ /* 0x002fea0003900000 */
[----:B------:R-:W1:Y:S02]  /*ae70*/  @!P0 SYNCS.PHASECHK.TRANS64 P0, [R9+URZ], R4 ;  /* 0x00000004090085a7 */ /* 0x000e64000800007f */
[----:B-1----:R-:W-:Y:S05]  /*ae80*/  @!P0 BRA `(.L_x_233) ;  /* 0xfffffffc00f08947 */ /* 0x002fea000383ffff */
[----:B------:R-:W-:Y:S05]  /*ae90*/  BRA `(.L_x_257) ;  /* 0xfffffff400587947 */ /* 0x000fea000383ffff */
.L_x_234:
[----:B0-----:R0:W1:Y:S02]  /*aea0*/  SYNCS.PHASECHK.TRANS64.TRYWAIT P0, [R8+URZ], R5 ;  /* 0x00000005080075a7 */ /* 0x001064000800017f */
[----:B-1----:R-:W-:Y:S05]  /*aeb0*/  @!P0 NANOSLEEP.SYNCS 0x989680 ;  /* 0x009896800000895d */ /* 0x002fea0003900000 */
[----:B------:R-:W1:Y:S02]  /*aec0*/  @!P0 SYNCS.PHASECHK.TRANS64 P0, [R8+URZ], R5 ;  /* 0x00000005080085a7 */ /* 0x000e64000800007f */
[----:B-1----:R-:W-:Y:S05]  /*aed0*/  @!P0 BRA `(.L_x_234) ;  /* 0xfffffffc00f08947 */ /* 0x002fea000383ffff */
[----:B------:R-:W-:Y:S05]  /*aee0*/  BRA `(.L_x_258) ;  /* 0xfffffff400687947 */ /* 0x000fea000383ffff */
.L_x_235:
[----:B0-----:R0:W1:Y:S02]  /*aef0*/  SYNCS.PHASECHK.TRANS64.TRYWAIT P0, [R9+URZ], R4 ;  /* 0x00000004090075a7 */ /* 0x001064000800017f */
[----:B-1----:R-:W-:Y:S05]  /*af00*/  @!P0 NANOSLEEP.SYNCS 0x989680 ;  /* 0x009896800000895d */ /* 0x002fea0003900000 */
[----:B------:R-:W1:Y:S02]  /*af10*/  @!P0 SYNCS.PHASECHK.TRANS64 P0, [R9+URZ], R4 ;  /* 0x00000004090085a7 */ /* 0x000e64000800007f */
[----:B-1----:R-:W-:Y:S05]  /*af20*/  @!P0 BRA `(.L_x_235) ;  /* 0xfffffffc00f08947 */ /* 0x002fea000383ffff */
[----:B------:R-:W-:Y:S05]  /*af30*/  BRA `(.L_x_259) ;  /* 0xfffffff400787947 */ /* 0x000fea000383ffff */
.L_x_236:
[----:B0-----:R0:W1:Y:S02]  /*af40*/  SYNCS.PHASECHK.TRANS64.TRYWAIT P0, [R8+URZ], R5 ;  /* 0x00000005080075a7 */ /* 0x001064000800017f */
[----:B-1----:R-:W-:Y:S05]  /*af50*/  @!P0 NANOSLEEP.SYNCS 0x989680 ;  /* 0x009896800000895d */ /* 0x002fea0003900000 */
[----:B------:R-:W1:Y:S02]  /*af60*/  @!P0 SYNCS.PHASECHK.TRANS64 P0, [R8+URZ], R5 ;  /* 0x00000005080085a7 */ /* 0x000e64000800007f */
[----:B-1----:R-:W-:Y:S05]  /*af70*/  @!P0 BRA `(.L_x_236) ;  /* 0xfffffffc00f08947 */ /* 0x002fea000383ffff */
[----:B------:R-:W-:Y:S05]  /*af80*/  BRA `(.L_x_260) ;  /* 0xfffffff400887947 */ /* 0x000fea000383ffff */
.L_x_237:
[----:B0-----:R0:W1:Y:S02]  /*af90*/  SYNCS.PHASECHK.TRANS64.TRYWAIT P0, [R9+URZ], R4 ;  /* 0x00000004090075a7 */ /* 0x001064000800017f */
[----:B-1----:R-:W-:Y:S05]  /*afa0*/  @!P0 NANOSLEEP.SYNCS 0x989680 ;  /* 0x009896800000895d */ /* 0x002fea0003900000 */
[----:B------:R-:W1:Y:S02]  /*afb0*/  @!P0 SYNCS.PHASECHK.TRANS64 P0, [R9+URZ], R4 ;  /* 0x00000004090085a7 */ /* 0x000e64000800007f */
[----:B-1----:R-:W-:Y:S05]  /*afc0*/  @!P0 BRA `(.L_x_237) ;  /* 0xfffffffc00f08947 */ /* 0x002fea000383ffff */
[----:B------:R-:W-:Y:S05]  /*afd0*/  BRA `(.L_x_261) ;  /* 0xfffffff400987947 */ /* 0x000fea000383ffff */
.L_x_238:
[----:B0-----:R0:W1:Y:S02]  /*afe0*/  SYNCS.PHASECHK.TRANS64.TRYWAIT P0, [R8+URZ], R5 ;  /* 0x00000005080075a7 */ /* 0x001064000800017f */
[----:B-1----:R-:W-:Y:S05]  /*aff0*/  @!P0 NANOSLEEP.SYNCS 0x989680 ;  /* 0x009896800000895d */ /* 0x002fea0003900000 */
[----:B------:R-:W1:Y:S02]  /*b000*/  @!P0 SYNCS.PHASECHK.TRANS64 P0, [R8+URZ], R5 ;  /* 0x00000005080085a7 */ /* 0x000e64000800007f */
[----:B-1----:R-:W-:Y:S05]  /*b010*/  @!P0 BRA `(.L_x_238) ;  /* 0xfffffffc00f08947 */ /* 0x002fea000383ffff */
[----:B------:R-:W-:Y:S05]  /*b020*/  BRA `(.L_x_262) ;  /* 0xfffffff400a87947 */ /* 0x000fea000383ffff */
.L_x_239:
[----:B0-----:R0:W1:Y:S02]  /*b030*/  SYNCS.PHASECHK.TRANS64.TRYWAIT P0, [R9+URZ], R4 ;  /* 0x00000004090075a7 */ /* 0x001064000800017f */
[----:B-1----:R-:W-:Y:S05]  /*b040*/  @!P0 NANOSLEEP.SYNCS 0x989680 ;  /* 0x009896800000895d */ /* 0x002fea0003900000 */
[----:B------:R-:W1:Y:S02]  /*b050*/  @!P0 SYNCS.PHASECHK.TRANS64 P0, [R9+URZ], R4 ;  /* 0x00000004090085a7 */ /* 0x000e64000800007f */
[----:B-1----:R-:W-:Y:S05]  /*b060*/  @!P0 BRA `(.L_x_239) ;  /* 0xfffffffc00f08947 */ /* 0x002fea000383ffff */
[----:B------:R-:W-:Y:S05]  /*b070*/  BRA `(.L_x_263) ;  /* 0xfffffff400b87947 */ /* 0x000fea000383ffff */
.L_x_240:
[----:B0-----:R0:W1:Y:S02]  /*b080*/  SYNCS.PHASECHK.TRANS64.TRYWAIT P0, [R8+URZ], R5 ;  /* 0x00000005080075a7 */ /* 0x001064000800017f */
[----:B-1----:R-:W-:Y:S05]  /*b090*/  @!P0 NANOSLEEP.SYNCS 0x989680 ;  /* 0x009896800000895d */ /* 0x002fea0003900000 */
[----:B------:R-:W1:Y:S02]  /*b0a0*/  @!P0 SYNCS.PHASECHK.TRANS64 P0, [R8+URZ], R5 ;  /* 0x00000005080085a7 */ /* 0x000e64000800007f */
[----:B-1----:R-:W-:Y:S05]  /*b0b0*/  @!P0 BRA `(.L_x_240) ;  /* 0xfffffffc00f08947 */ /* 0x002fea000383ffff */
[----:B------:R-:W-:Y:S05]  /*b0c0*/  BRA `(.L_x_264) ;  /* 0xfffffff400c87947 */ /* 0x000fea000383ffff */
.L_x_241:
[----:B0-----:R0:W1:Y:S02]  /*b0d0*/  SYNCS.PHASECHK.TRANS64.TRYWAIT P0, [R9+URZ], R4 ;  /* 0x00000004090075a7 */ /* 0x001064000800017f */
[----:B-1----:R-:W-:Y:S05]  /*b0e0*/  @!P0 NANOSLEEP.SYNCS 0x989680 ;  /* 0x009896800000895d */ /* 0x002fea0003900000 */
[----:B------:R-:W1:Y:S02]  /*b0f0*/  @!P0 SYNCS.PHASECHK.TRANS64 P0, [R9+URZ], R4 ;  /* 0x00000004090085a7 */ /* 0x000e64000800007f */
[----:B-1----:R-:W-:Y:S05]  /*b100*/  @!P0 BRA `(.L_x_241) ;  /* 0xfffffffc00f08947 */ /* 0x002fea000383ffff */
[----:B------:R-:W-:Y:S05]  /*b110*/  BRA `(.L_x_265) ;  /* 0xfffffff400d87947 */ /* 0x000fea000383ffff */
.L_x_242:
[----:B0-----:R0:W1:Y:S02]  /*b120*/  SYNCS.PHASECHK.TRANS64.TRYWAIT P0, [R8+URZ], R5 ;  /* 0x00000005080075a7 */ /* 0x001064000800017f */
[----:B-1----:R-:W-:Y:S05]  /*b130*/  @!P0 NANOSLEEP.SYNCS 0x989680 ;  /* 0x009896800000895d */ /* 0x002fea0003900000 */
[----:B------:R-:W1:Y:S02]  /*b140*/  @!P0 SYNCS.PHASECHK.TRANS64 P0, [R8+URZ], R5 ;  /* 0x00000005080085a7 */ /* 0x000e64000800007f */
[----:B-1----:R-:W-:Y:S05]  /*b150*/  @!P0 BRA `(.L_x_242) ;  /* 0xfffffffc00f08947 */ /* 0x002fea000383ffff */
[----:B------:R-:W-:Y:S05]  /*b160*/  BRA `(.L_x_266) ;  /* 0xfffffff400e87947 */ /* 0x000fea000383ffff */
.L_x_243:
[----:B0-----:R0:W1:Y:S02]  /*b170*/  SYNCS.PHASECHK.TRANS64.TRYWAIT P0, [R9+URZ], R4 ;  /* 0x00000004090075a7 */ /* 0x001064000800017f */
[----:B-1----:R-:W-:Y:S05]  /*b180*/  @!P0 NANOSLEEP.SYNCS 0x989680 ;  /* 0x009896800000895d */ /* 0x002fea0003900000 */
[----:B------:R-:W1:Y:S02]  /*b190*/  @!P0 SYNCS.PHASECHK.TRANS64 P0, [R9+URZ], R4 ;  /* 0x00000004090085a7 */ /* 0x000e64000800007f */
[----:B-1----:R-:W-:Y:S05]  /*b1a0*/  @!P0 BRA `(.L_x_243) ;  /* 0xfffffffc00f08947 */ /* 0x002fea000383ffff */
[----:B------:R-:W-:Y:S05]  /*b1b0*/  BRA `(.L_x_267) ;  /* 0xfffffff400f87947 */ /* 0x000fea000383ffff */
.L_x_244:
[----:B0-----:R0:W1:Y:S02]  /*b1c0*/  SYNCS.PHASECHK.TRANS64.TRYWAIT P0, [R8+URZ], R5 ;  /* 0x00000005080075a7 */ /* 0x001064000800017f */
[----:B-1----:R-:W-:Y:S05]  /*b1d0*/  @!P0 NANOSLEEP.SYNCS 0x989680 ;  /* 0x009896800000895d */ /* 0x002fea0003900000 */
[----:B------:R-:W1:Y:S02]  /*b1e0*/  @!P0 SYNCS.PHASECHK.TRANS64 P0, [R8+URZ], R5 ;  /* 0x00000005080085a7 */ /* 0x000e64000800007f */
[----:B-1----:R-:W-:Y:S05]  /*b1f0*/  @!P0 BRA `(.L_x_244) ;  /* 0xfffffffc00f08947 */ /* 0x002fea000383ffff */
[----:B------:R-:W-:Y:S05]  /*b200*/  BRA `(.L_x_268) ;  /* 0xfffffff800087947 */ /* 0x000fea000383ffff */
.L_x_245:
[----:B0-----:R0:W1:Y:S02]  /*b210*/  SYNCS.PHASECHK.TRANS64.TRYWAIT P0, [R9+URZ], R4 ;  /* 0x00000004090075a7 */ /* 0x001064000800017f */
[----:B-1----:R-:W-:Y:S05]  /*b220*/  @!P0 NANOSLEEP.SYNCS 0x989680 ;  /* 0x009896800000895d */ /* 0x002fea0003900000 */
[----:B------:R-:W1:Y:S02]  /*b230*/  @!P0 SYNCS.PHASECHK.TRANS64 P0, [R9+URZ], R4 ;  /* 0x00000004090085a7 */ /* 0x000e64000800007f */
[----:B-1----:R-:W-:Y:S05]  /*b240*/  @!P0 BRA `(.L_x_245) ;  /* 0xfffffffc00f08947 */ /* 0x002fea000383ffff */
[----:B------:R-:W-:Y:S05]  /*b250*/  BRA `(.L_x_269) ;  /* 0xfffffff800187947 */ /* 0x000fea000383ffff */
.L_x_246:
[----:B0-----:R0:W1:Y:S02]  /*b260*/  SYNCS.PHASECHK.TRANS64.TRYWAIT P0, [R6+URZ], R5 ;  /* 0x00000005060075a7 */ /* 0x001064000800017f */
[----:B-1----:R-:W-:Y:S05]  /*b270*/  @!P0 NANOSLEEP.SYNCS 0x989680 ;  /* 0x009896800000895d */ /* 0x002fea0003900000 */
[----:B------:R-:W1:Y:S02]  /*b280*/  @!P0 SYNCS.PHASECHK.TRANS64 P0, [R6+URZ], R5 ;  /* 0x00000005060085a7 */ /* 0x000e64000800007f */
[----:B-1----:R-:W-:Y:S05]  /*b290*/  @!P0 BRA `(.L_x_246) ;  /* 0xfffffffc00f08947 */ /* 0x002fea000383ffff */
[----:B------:R-:W-:Y:S05]  /*b2a0*/  BRA `(.L_x_270) ;  /* 0xfffffff800207947 */ /* 0x000fea000383ffff */
.L_x_271:
[----:B------:R-:W-:-:S00]  /*b2b0*/  BRA `(.L_x_271) ;  /* 0xfffffffc00fc7947 */ /* 0x000fc0000383ffff */
[----:B------:R-:W-:-:S00]  /*b2c0*/  NOP ;  /* 0x0000000000007918 */ /* 0x000fc00000000000 */
        /* <DEDUP_REMOVED lines=11> */
.L_x_272:


//--------------------- .nv.global.init           --------------------------
	.section	.nv.global.init,"aw",@progbits
.nv.global.init:
	.type		$str$22,@object
	.size		$str$22,($str$23 - $str$22)
$str$22:
        /*0000*/ 	.byte	0x6b, 0x5f, 0x74, 0x69, 0x6c, 0x65, 0x5f, 0x63, 0x6f, 0x75, 0x6e, 0x74, 0x20, 0x3e, 0x3d, 0x20
        /*0010*/ 	.byte	0x31, 0x00
	.type		$str$23,@object
	.size		$str$23,(__unnamed_1 - $str$23)
$str$23:
        /*0012*/ 	.byte	0x2f, 0x74, 0x6d, 0x70, 0x2f, 0x63, 0x75, 0x74, 0x6c, 0x61, 0x73, 0x73, 0x5f, 0x73, 0x77, 0x65
        /*0022*/ 	.byte	0x65, 0x70, 0x5f, 0x73, 0x72, 0x63, 0x2f, 0x69, 0x6e, 0x63, 0x6c, 0x75, 0x64, 0x65, 0x2f, 0x63
        /*0032*/ 	.byte	0x75, 0x74, 0x6c, 0x61, 0x73, 0x73, 0x2f, 0x67, 0x65, 0x6d, 0x6d, 0x2f, 0x63, 0x6f, 0x6c, 0x6c
        /*0042*/ 	.byte	0x65, 0x63, 0x74, 0x69, 0x76, 0x65, 0x2f, 0x73, 0x6d, 0x39, 0x30, 0x5f, 0x6d, 0x6d, 0x61, 0x5f
        /*0052*/ 	.byte	0x74, 0x6d, 0x61, 0x5f, 0x67, 0x6d, 0x6d, 0x61, 0x5f, 0x73, 0x73, 0x5f, 0x77, 0x61, 0x72, 0x70
        /*0062*/ 	.byte	0x73, 0x70, 0x65, 0x63, 0x69, 0x61, 0x6c, 0x69, 0x7a, 0x65, 0x64, 0x2e, 0x68, 0x70, 0x70, 0x00
	.type		__unnamed_1,@object
	.size		__unnamed_1,(.L_0 - __unnamed_1)
__unnamed_1:
        /*0072*/ 	.byte	0x76, 0x6f, 0x69, 0x64, 0x20, 0x63, 0x75, 0x74, 0x6c, 0x61, 0x73, 0x73, 0x3a, 0x3a, 0x67, 0x65
        /* <DEDUP_REMOVED lines=180> */
        /*0bc2*/ 	.byte	0x3a, 0x69, 0x64, 0x65, 0x6e, 0x74, 0x69, 0x74, 0x79, 0x5d, 0x00
.L_0:


//--------------------- .nv.shared._ZN7cutlass13device_kernelINS_4gemm6kernel13GemmUniversalIN4cute5tupleIJiiiiEEENS1_10collective13CollectiveMmaINS1_34MainloopSm90TmaGmmaWarpSpecializedILi15ENS5_IJNS4_1CILi2EEENSA_ILi1EEESC_EEENS1_32KernelTmaWarpSpecializedPingpongEEENS5_IJNSA_ILi64EEENSA_ILi176EEENSA_ILi32EEEEEENS_10bfloat16_tENS5_IJlSC_lEEESK_SL_NS4_8TiledMMAINS4_8MMA_AtomIJNS4_4SM904GMMA27MMA_64x16x16_F32BF16BF16_SSILNSP_5MajorE0ELSR_0ELNSP_7ScaleInE1ELSS_1EEEEEENS4_6LayoutINS5_IJSC_SC_SC_EEENS5_IJNSA_ILi0EEESX_SX_EEEEENS5_IJNS4_10UnderscoreES10_S10_EEEEENS4_13SM90_TMA_LOADENS4_14ComposedLayoutINS4_7SwizzleILi2ELi4ELi3EEENS4_18smem_ptr_flag_bitsILi16EEENSV_INS5_IJNSA_ILi8EEESI_EEENS5_IJSI_SC_EEEEEEEvNS4_8identityENS4_23SM90_TMA_LOAD_MULTICASTES1D_vS1E_EENS_8epilogue10collective6detail29Sm90TmaWarpSpecializedAdapterINS1I_15DefaultEpilogueISK_SL_SL_NS1H_6thread17LinearCombinationISK_Li1EffLNS1M_9ScaleType4KindE0ELNS_15FloatRoundStyleE2ESK_EENS1_15EpilogueDefaultEEEEEvvEEEEvNT_6ParamsE --------------------------
	.section	.nv.shared._ZN7cutlass13device_kernelINS_4gemm6kernel13GemmUniversalIN4cute5tupleIJiiiiEEENS1_10collective13CollectiveMmaINS1_34MainloopSm90TmaGmmaWarpSpecializedILi15ENS5_IJNS4_1CILi2EEENSA_ILi1EEESC_EEENS1_32KernelTmaWarpSpecializedPingpongEEENS5_IJNSA_ILi64EEENSA_ILi176EEENSA_ILi32EEEEEENS_10bfloat16_tENS5_IJlSC_lEEESK_SL_NS4_8TiledMMAINS4_8MMA_AtomIJNS4_4SM904GMMA27MMA_64x16x16_F32BF16BF16_SSILNSP_5MajorE0ELSR_0ELNSP_7ScaleInE1ELSS_1EEEEEENS4_6LayoutINS5_IJSC_SC_SC_EEENS5_IJNSA_ILi0EEESX_SX_EEEEENS5_IJNS4_10UnderscoreES10_S10_EEEEENS4_13SM90_TMA_LOADENS4_14ComposedLayoutINS4_7SwizzleILi2ELi4ELi3EEENS4_18smem_ptr_flag_bitsILi16EEENSV_INS5_IJNSA_ILi8EEESI_EEENS5_IJSI_SC_EEEEEEEvNS4_8identityENS4_23SM90_TMA_LOAD_MULTICASTES1D_vS1E_EENS_8epilogue10collective6detail29Sm90TmaWarpSpecializedAdapterINS1I_15DefaultEpilogueISK_SL_SL_NS1H_6thread17LinearCombinationISK_Li1EffLNS1M_9ScaleType4KindE0ELNS_15FloatRoundStyleE2ESK_EENS1_15EpilogueDefaultEEEEEvvEEEEvNT_6ParamsE,"aw",@nobits
	.sectionflags	@""
	.align	16
	.zero		1024


//--------------------- .nv.shared.reserved.0     --------------------------
	.section	.nv.shared.reserved.0,"aw",@nobits
	.weak		__nv_reservedSMEM_offset_0_alias
	.size		__nv_reservedSMEM_offset_0_alias, 0, 0
	.other		__nv_reservedSMEM_offset_0_alias,@"STO_CUDA_RESERVED_SHARED STV_DEFAULT"
__nv_reservedSMEM_offset_0_alias:
	.zero		0


//--------------------- .nv.global                --------------------------
	.section	.nv.global,"aw",@nobits
.nv.global:
	.type		_ZN39_INTERNAL_421ed338_4_k_cu_72b1b726_97794cute1_E,@object
	.size		_ZN39_INTERNAL_421ed338_4_k_cu_72b1b726_97794cute1_E,(_ZN39_INTERNAL_421ed338_4_k_cu_72b1b726_97794cuda3std3__45__cpo6cbeginE - _ZN39_INTERNAL_421ed338_4_k_cu_72b1b726_97794cute1_E)
_ZN39_INTERNAL_421ed338_4_k_cu_72b1b726_97794cute1_E:
	.zero		1
	.type		_ZN39_INTERNAL_421ed338_4_k_cu_72b1b726_97794cuda3std3__45__cpo6cbeginE,@object
	.size		_ZN39_INTERNAL_421ed338_4_k_cu_72b1b726_97794cuda3std3__45__cpo6cbeginE,(_ZN39_INTERNAL_421ed338_4_k_cu_72b1b726_97794cuda3std3__48in_placeE - _ZN39_INTERNAL_421ed338_4_k_cu_72b1b726_97794cuda3std3__45__cpo6cbeginE)
_ZN39_INTERNAL_421ed338_4_k_cu_72b1b726_97794cuda3std3__45__cpo6cbeginE:
	.zero		1
	.type		_ZN39_INTERNAL_421ed338_4_k_cu_72b1b726_97794cuda3std3__48in_placeE,@object
	.size		_ZN39_INTERNAL_421ed338_4_k_cu_72b1b726_97794cuda3std3__48in_placeE,(_ZN39_INTERNAL_421ed338_4_k_cu_72b1b726_97794cuda3std6ranges3__45__cpo9iter_moveE - _ZN39_INTERNAL_421ed338_4_k_cu_72b1b726_97794cuda3std3__48in_placeE)
_ZN39_INTERNAL_421ed338_4_k_cu_72b1b726_97794cuda3std3__48in_placeE:
	.zero		1
	.type		_ZN39_INTERNAL_421ed338_4_k_cu_72b1b726_97794cuda3std6ranges3__45__cpo9iter_moveE,@object
	.size		_ZN39_INTERNAL_421ed338_4_k_cu_72b1b726_97794cuda3std6ranges3__45__cpo9iter_moveE,(_ZN39_INTERNAL_421ed338_4_k_cu_72b1b726_97794cuda3std3__45__cpo5beginE - _ZN39_INTERNAL_421ed338_4_k_cu_72b1b726_97794cuda3std6ranges3__45__cpo9iter_moveE)
_ZN39_INTERNAL_421ed338_4_k_cu_72b1b726_97794cuda3std6ranges3__45__cpo9iter_moveE:
	.zero		1
	.type		_ZN39_INTERNAL_421ed338_4_k_cu_72b1b726_97794cuda3std3__45__cpo5beginE,@object
	.size		_ZN39_INTERNAL_421ed338_4_k_cu_72b1b726_97794cuda3std3__45__cpo5beginE,(_ZN39_INTERNAL_421ed338_4_k_cu_72b1b726_97794cuda3std3__441_GLOBAL__N__421ed338_4_k_cu_72b1b726_97796ignoreE - _ZN39_INTERNAL_421ed338_4_k_cu_72b1b726_97794cuda3std3__45__cpo5beginE)
_ZN39_INTERNAL_421ed338_4_k_cu_72b1b726_97794cuda3std3__45__cpo5beginE:
	.zero		1
	.type		_ZN39_INTERNAL_421ed338_4_k_cu_72b1b726_97794cuda3std3__441_GLOBAL__N__421ed338_4_k_cu_72b1b726_97796ignoreE,@object
	.size		_ZN39_INTERNAL_421ed338_4_k_cu_72b1b726_97794cuda3std3__441_GLOBAL__N__421ed338_4_k_cu_72b1b726_97796ignoreE,(_ZN39_INTERNAL_421ed338_4_k_cu_72b1b726_97794cute7productE - _ZN39_INTERNAL_421ed338_4_k_cu_72b1b726_97794cuda3std3__441_GLOBAL__N__421ed338_4_k_cu_72b1b726_97796ignoreE)
_ZN39_INTERNAL_421ed338_4_k_cu_72b1b726_97794cuda3std3__441_GLOBAL__N__421ed338_4_k_cu_72b1b726_97796ignoreE:
	.zero		1
	.type		_ZN39_INTERNAL_421ed338_4_k_cu_72b1b726_97794cute7productE,@object
	.size		_ZN39_INTERNAL_421ed338_4_k_cu_72b1b726_97794cute7productE,(_ZN39_INTERNAL_421ed338_4_k_cu_72b1b726_97794cuda3std3__45__cpo3endE - _ZN39_INTERNAL_421ed338_4_k_cu_72b1b726_97794cute7productE)
_ZN39_INTERNAL_421ed338_4_k_cu_72b1b726_97794cute7productE:
	.zero		1
	.type		_ZN39_INTERNAL_421ed338_4_k_cu_72b1b726_97794cuda3std3__45__cpo3endE,@object
	.size		_ZN39_INTERNAL_421ed338_4_k_cu_72b1b726_97794cuda3std3__45__cpo3endE,(_ZN39_INTERNAL_421ed338_4_k_cu_72b1b726_97794cuda3std3__419piecewise_constructE - _ZN39_INTERNAL_421ed338_4_k_cu_72b1b726_97794cuda3std3__45__cpo3endE)
_ZN39_INTERNAL_421ed338_4_k_cu_72b1b726_97794cuda3std3__45__cpo3endE:
	.zero		1
	.type		_ZN39_INTERNAL_421ed338_4_k_cu_72b1b726_97794cuda3std3__419piecewise_constructE,@object
	.size		_ZN39_INTERNAL_421ed338_4_k_cu_72b1b726_97794cuda3std3__419piecewise_constructE,(_ZN39_INTERNAL_421ed338_4_k_cu_72b1b726_97794cuda3std3__45__cpo4cendE - _ZN39_INTERNAL_421ed338_4_k_cu_72b1b726_97794cuda3std3__419piecewise_constructE)
_ZN39_INTERNAL_421ed338_4_k_cu_72b1b726_97794cuda3std3__419piecewise_constructE:
	.zero		1
	.type		_ZN39_INTERNAL_421ed338_4_k_cu_72b1b726_97794cuda3std3__45__cpo4cendE,@object
	.size		_ZN39_INTERNAL_421ed338_4_k_cu_72b1b726_97794cuda3std3__45__cpo4cendE,(_ZN39_INTERNAL_421ed338_4_k_cu_72b1b726_97794cuda3std6ranges3__45__cpo4swapE - _ZN39_INTERNAL_421ed338_4_k_cu_72b1b726_97794cuda3std3__45__cpo4cendE)
_ZN39_INTERNAL_421ed338_4_k_cu_72b1b726_97794cuda3std3__45__cpo4cendE:
	.zero		1
	.type		_ZN39_INTERNAL_421ed338_4_k_cu_72b1b726_97794cuda3std6ranges3__45__cpo4swapE,@object
	.size		_ZN39_INTERNAL_421ed338_4_k_cu_72b1b726_97794cuda3std6ranges3__45__cpo4swapE,(.L_8 - _ZN39_INTERNAL_421ed338_4_k_cu_72b1b726_97794cuda3std6ranges3__45__cpo4swapE)
_ZN39_INTERNAL_421ed338_4_k_cu_72b1b726_97794cuda3std6ranges3__45__cpo4swapE:
	.zero		1
.L_8:


//--------------------- .nv.constant0._ZN7cutlass13device_kernelINS_4gemm6kernel13GemmUniversalIN4cute5tupleIJiiiiEEENS1_10collective13CollectiveMmaINS1_34MainloopSm90TmaGmmaWarpSpecializedILi15ENS5_IJNS4_1CILi2EEENSA_ILi1EEESC_EEENS1_32KernelTmaWarpSpecializedPingpongEEENS5_IJNSA_ILi64EEENSA_ILi176EEENSA_ILi32EEEEEENS_10bfloat16_tENS5_IJlSC_lEEESK_SL_NS4_8TiledMMAINS4_8MMA_AtomIJNS4_4SM904GMMA27MMA_64x16x16_F32BF16BF16_SSILNSP_5MajorE0ELSR_0ELNSP_7ScaleInE1ELSS_1EEEEEENS4_6LayoutINS5_IJSC_SC_SC_EEENS5_IJNSA_ILi0EEESX_SX_EEEEENS5_IJNS4_10UnderscoreES10_S10_EEEEENS4_13SM90_TMA_LOADENS4_14ComposedLayoutINS4_7SwizzleILi2ELi4ELi3EEENS4_18smem_ptr_flag_bitsILi16EEENSV_INS5_IJNSA_ILi8EEESI_EEENS5_IJSI_SC_EEEEEEEvNS4_8identityENS4_23SM90_TMA_LOAD_MULTICASTES1D_vS1E_EENS_8epilogue10collective6detail29Sm90TmaWarpSpecializedAdapterINS1I_15DefaultEpilogueISK_SL_SL_NS1H_6thread17LinearCombinationISK_Li1EffLNS1M_9ScaleType4KindE0ELNS_15FloatRoundStyleE2ESK_EENS1_15EpilogueDefaultEEEEEvvEEEEvNT_6ParamsE --------------------------
	.section	.nv.constant0._ZN7cutlass13device_kernelINS_4gemm6kernel13GemmUniversalIN4cute5tupleIJiiiiEEENS1_10collective13CollectiveMmaINS1_34MainloopSm90TmaGmmaWarpSpecializedILi15ENS5_IJNS4_1CILi2EEENSA_ILi1EEESC_EEENS1_32KernelTmaWarpSpecializedPingpongEEENS5_IJNSA_ILi64EEENSA_ILi176EEENSA_ILi32EEEEEENS_10bfloat16_tENS5_IJlSC_lEEESK_SL_NS4_8TiledMMAINS4_8MMA_AtomIJNS4_4SM904GMMA27MMA_64x16x16_F32BF16BF16_SSILNSP_5MajorE0ELSR_0ELNSP_7ScaleInE1ELSS_1EEEEEENS4_6LayoutINS5_IJSC_SC_SC_EEENS5_IJNSA_ILi0EEESX_SX_EEEEENS5_IJNS4_10UnderscoreES10_S10_EEEEENS4_13SM90_TMA_LOADENS4_14ComposedLayoutINS4_7SwizzleILi2ELi4ELi3EEENS4_18smem_ptr_flag_bitsILi16EEENSV_INS5_IJNSA_ILi8EEESI_EEENS5_IJSI_SC_EEEEEEEvNS4_8identityENS4_23SM90_TMA_LOAD_MULTICASTES1D_vS1E_EENS_8epilogue10collective6detail29Sm90TmaWarpSpecializedAdapterINS1I_15DefaultEpilogueISK_SL_SL_NS1H_6thread17LinearCombinationISK_Li1EffLNS1M_9ScaleType4KindE0ELNS_15FloatRoundStyleE2ESK_EENS1_15EpilogueDefaultEEEEEvvEEEEvNT_6ParamsE,"a",@progbits
	.sectionflags	@""
	.align	4
.nv.constant0._ZN7cutlass13device_kernelINS_4gemm6kernel13GemmUniversalIN4cute5tupleIJiiiiEEENS1_10collective13CollectiveMmaINS1_34MainloopSm90TmaGmmaWarpSpecializedILi15ENS5_IJNS4_1CILi2EEENSA_ILi1EEESC_EEENS1_32KernelTmaWarpSpecializedPingpongEEENS5_IJNSA_ILi64EEENSA_ILi176EEENSA_ILi32EEEEEENS_10bfloat16_tENS5_IJlSC_lEEESK_SL_NS4_8TiledMMAINS4_8MMA_AtomIJNS4_4SM904GMMA27MMA_64x16x16_F32BF16BF16_SSILNSP_5MajorE0ELSR_0ELNSP_7ScaleInE1ELSS_1EEEEEENS4_6LayoutINS5_IJSC_SC_SC_EEENS5_IJNSA_ILi0EEESX_SX_EEEEENS5_IJNS4_10UnderscoreES10_S10_EEEEENS4_13SM90_TMA_LOADENS4_14ComposedLayoutINS4_7SwizzleILi2ELi4ELi3EEENS4_18smem_ptr_flag_bitsILi16EEENSV_INS5_IJNSA_ILi8EEESI_EEENS5_IJSI_SC_EEEEEEEvNS4_8identityENS4_23SM90_TMA_LOAD_MULTICASTES1D_vS1E_EENS_8epilogue10collective6detail29Sm90TmaWarpSpecializedAdapterINS1I_15DefaultEpilogueISK_SL_SL_NS1H_6thread17LinearCombinationISK_Li1EffLNS1M_9ScaleType4KindE0ELNS_15FloatRoundStyleE2ESK_EENS1_15EpilogueDefaultEEEEEvvEEEEvNT_6ParamsE:
	.zero		1664


//--------------------- SYMBOLS --------------------------

	.type		.nv.reservedSmem.offset0,@object
	.size		.nv.reservedSmem.offset0,0x4
	.type		__assertfail,@function
